//
// Generated by NVIDIA NVVM Compiler
//
// Compiler Build ID: CL-36424714
// Cuda compilation tools, release 13.0, V13.0.88
// Based on NVVM 20.0.0
//

.version 9.0
.target sm_100
.address_size 64

	// .globl	_Z6matmulPfS_S_iii
// _ZZ4MuldPfS_iiS_E2As has been demoted
// _ZZ4MuldPfS_iiS_E2Bs has been demoted

.visible .entry _Z6matmulPfS_S_iii(
	.param .u64 .ptr .align 1 _Z6matmulPfS_S_iii_param_0,
	.param .u64 .ptr .align 1 _Z6matmulPfS_S_iii_param_1,
	.param .u64 .ptr .align 1 _Z6matmulPfS_S_iii_param_2,
	.param .u32 _Z6matmulPfS_S_iii_param_3,
	.param .u32 _Z6matmulPfS_S_iii_param_4,
	.param .u32 _Z6matmulPfS_S_iii_param_5
)
{
	.reg .pred 	%p<10>;
	.reg .b32 	%r<40>;
	.reg .b32 	%f<68>;
	.reg .b64 	%rd<53>;

	ld.param.u64 	%rd7, [_Z6matmulPfS_S_iii_param_0];
	ld.param.u64 	%rd8, [_Z6matmulPfS_S_iii_param_1];
	ld.param.u64 	%rd6, [_Z6matmulPfS_S_iii_param_2];
	ld.param.u32 	%r18, [_Z6matmulPfS_S_iii_param_4];
	ld.param.u32 	%r19, [_Z6matmulPfS_S_iii_param_5];
	cvta.to.global.u64 	%rd1, %rd8;
	cvta.to.global.u64 	%rd2, %rd7;
	mov.u32 	%r20, %ctaid.y;
	mov.u32 	%r21, %ntid.y;
	mov.u32 	%r22, %tid.y;
	mad.lo.s32 	%r1, %r20, %r21, %r22;
	mov.u32 	%r23, %ctaid.x;
	mov.u32 	%r24, %ntid.x;
	mov.u32 	%r25, %tid.x;
	mad.lo.s32 	%r2, %r23, %r24, %r25;
	setp.lt.s32 	%p1, %r18, 1;
	mov.f32 	%f67, 0f00000000;
	@%p1 bra 	$L__BB0_12;
	mul.lo.s32 	%r3, %r18, %r1;
	and.b32  	%r4, %r18, 7;
	setp.lt.u32 	%p2, %r18, 8;
	mov.b32 	%r38, 0;
	mov.f32 	%f67, 0f00000000;
	@%p2 bra 	$L__BB0_4;
	and.b32  	%r38, %r18, 2147483640;
	neg.s32 	%r36, %r38;
	shl.b32 	%r7, %r19, 3;
	mul.wide.u32 	%rd9, %r3, 4;
	add.s64 	%rd10, %rd9, %rd2;
	add.s64 	%rd52, %rd10, 16;
	mov.f32 	%f67, 0f00000000;
	mul.wide.s32 	%rd13, %r19, 4;
	mov.u32 	%r35, %r2;
$L__BB0_3:
	.pragma "nounroll";
	ld.global.f32 	%f17, [%rd52+-16];
	mul.wide.s32 	%rd11, %r35, 4;
	add.s64 	%rd12, %rd1, %rd11;
	ld.global.f32 	%f18, [%rd12];
	fma.rn.f32 	%f19, %f17, %f18, %f67;
	ld.global.f32 	%f20, [%rd52+-12];
	add.s64 	%rd14, %rd12, %rd13;
	ld.global.f32 	%f21, [%rd14];
	fma.rn.f32 	%f22, %f20, %f21, %f19;
	ld.global.f32 	%f23, [%rd52+-8];
	add.s64 	%rd15, %rd14, %rd13;
	ld.global.f32 	%f24, [%rd15];
	fma.rn.f32 	%f25, %f23, %f24, %f22;
	ld.global.f32 	%f26, [%rd52+-4];
	add.s64 	%rd16, %rd15, %rd13;
	ld.global.f32 	%f27, [%rd16];
	fma.rn.f32 	%f28, %f26, %f27, %f25;
	ld.global.f32 	%f29, [%rd52];
	add.s64 	%rd17, %rd16, %rd13;
	ld.global.f32 	%f30, [%rd17];
	fma.rn.f32 	%f31, %f29, %f30, %f28;
	ld.global.f32 	%f32, [%rd52+4];
	add.s64 	%rd18, %rd17, %rd13;
	ld.global.f32 	%f33, [%rd18];
	fma.rn.f32 	%f34, %f32, %f33, %f31;
	ld.global.f32 	%f35, [%rd52+8];
	add.s64 	%rd19, %rd18, %rd13;
	ld.global.f32 	%f36, [%rd19];
	fma.rn.f32 	%f37, %f35, %f36, %f34;
	ld.global.f32 	%f38, [%rd52+12];
	add.s64 	%rd20, %rd19, %rd13;
	ld.global.f32 	%f39, [%rd20];
	fma.rn.f32 	%f67, %f38, %f39, %f37;
	add.s32 	%r36, %r36, 8;
	add.s32 	%r35, %r35, %r7;
	add.s64 	%rd52, %rd52, 32;
	setp.ne.s32 	%p3, %r36, 0;
	@%p3 bra 	$L__BB0_3;
$L__BB0_4:
	setp.eq.s32 	%p4, %r4, 0;
	@%p4 bra 	$L__BB0_12;
	and.b32  	%r13, %r18, 3;
	setp.lt.u32 	%p5, %r4, 4;
	@%p5 bra 	$L__BB0_7;
	add.s32 	%r27, %r38, %r3;
	mul.wide.u32 	%rd21, %r27, 4;
	add.s64 	%rd22, %rd2, %rd21;
	ld.global.f32 	%f41, [%rd22];
	mad.lo.s32 	%r28, %r38, %r19, %r2;
	mul.wide.s32 	%rd23, %r28, 4;
	add.s64 	%rd24, %rd1, %rd23;
	ld.global.f32 	%f42, [%rd24];
	fma.rn.f32 	%f43, %f41, %f42, %f67;
	cvt.u64.u32 	%rd25, %r3;
	cvt.u64.u32 	%rd26, %r38;
	add.s64 	%rd27, %rd26, %rd25;
	shl.b64 	%rd28, %rd27, 2;
	add.s64 	%rd29, %rd2, %rd28;
	ld.global.f32 	%f44, [%rd29+4];
	mul.wide.s32 	%rd30, %r19, 4;
	add.s64 	%rd31, %rd24, %rd30;
	ld.global.f32 	%f45, [%rd31];
	fma.rn.f32 	%f46, %f44, %f45, %f43;
	ld.global.f32 	%f47, [%rd29+8];
	add.s64 	%rd32, %rd31, %rd30;
	ld.global.f32 	%f48, [%rd32];
	fma.rn.f32 	%f49, %f47, %f48, %f46;
	ld.global.f32 	%f50, [%rd29+12];
	add.s64 	%rd33, %rd32, %rd30;
	ld.global.f32 	%f51, [%rd33];
	fma.rn.f32 	%f67, %f50, %f51, %f49;
	add.s32 	%r38, %r38, 4;
$L__BB0_7:
	setp.eq.s32 	%p6, %r13, 0;
	@%p6 bra 	$L__BB0_12;
	setp.eq.s32 	%p7, %r13, 1;
	@%p7 bra 	$L__BB0_10;
	add.s32 	%r29, %r38, %r3;
	mul.wide.u32 	%rd34, %r29, 4;
	add.s64 	%rd35, %rd2, %rd34;
	ld.global.f32 	%f53, [%rd35];
	mad.lo.s32 	%r30, %r38, %r19, %r2;
	mul.wide.s32 	%rd36, %r30, 4;
	add.s64 	%rd37, %rd1, %rd36;
	ld.global.f32 	%f54, [%rd37];
	fma.rn.f32 	%f55, %f53, %f54, %f67;
	cvt.u64.u32 	%rd38, %r3;
	cvt.u64.u32 	%rd39, %r38;
	add.s64 	%rd40, %rd39, %rd38;
	shl.b64 	%rd41, %rd40, 2;
	add.s64 	%rd42, %rd2, %rd41;
	ld.global.f32 	%f56, [%rd42+4];
	mul.wide.s32 	%rd43, %r19, 4;
	add.s64 	%rd44, %rd37, %rd43;
	ld.global.f32 	%f57, [%rd44];
	fma.rn.f32 	%f67, %f56, %f57, %f55;
	add.s32 	%r38, %r38, 2;
$L__BB0_10:
	and.b32  	%r31, %r18, 1;
	setp.eq.b32 	%p8, %r31, 1;
	not.pred 	%p9, %p8;
	@%p9 bra 	$L__BB0_12;
	add.s32 	%r32, %r38, %r3;
	mul.wide.u32 	%rd45, %r32, 4;
	add.s64 	%rd46, %rd2, %rd45;
	ld.global.f32 	%f58, [%rd46];
	mad.lo.s32 	%r33, %r38, %r19, %r2;
	mul.wide.s32 	%rd47, %r33, 4;
	add.s64 	%rd48, %rd1, %rd47;
	ld.global.f32 	%f59, [%rd48];
	fma.rn.f32 	%f67, %f58, %f59, %f67;
$L__BB0_12:
	cvta.to.global.u64 	%rd49, %rd6;
	mad.lo.s32 	%r34, %r19, %r1, %r2;
	mul.wide.s32 	%rd50, %r34, 4;
	add.s64 	%rd51, %rd49, %rd50;
	st.global.f32 	[%rd51], %f67;
	ret;

}
	// .globl	_Z4MuldPfS_iiS_
.visible .entry _Z4MuldPfS_iiS_(
	.param .u64 .ptr .align 1 _Z4MuldPfS_iiS__param_0,
	.param .u64 .ptr .align 1 _Z4MuldPfS_iiS__param_1,
	.param .u32 _Z4MuldPfS_iiS__param_2,
	.param .u32 _Z4MuldPfS_iiS__param_3,
	.param .u64 .ptr .align 1 _Z4MuldPfS_iiS__param_4
)
{
	.reg .pred 	%p<5>;
	.reg .b32 	%r<64>;
	.reg .b32 	%f<162>;
	.reg .b64 	%rd<24>;
	// demoted variable
	.shared .align 4 .b8 _ZZ4MuldPfS_iiS_E2As[1024];
	// demoted variable
	.shared .align 4 .b8 _ZZ4MuldPfS_iiS_E2Bs[1024];
	ld.param.u64 	%rd3, [_Z4MuldPfS_iiS__param_0];
	ld.param.u64 	%rd4, [_Z4MuldPfS_iiS__param_1];
	ld.param.u32 	%r30, [_Z4MuldPfS_iiS__param_2];
	ld.param.u32 	%r31, [_Z4MuldPfS_iiS__param_3];
	cvta.to.global.u64 	%rd1, %rd4;
	cvta.to.global.u64 	%rd2, %rd3;
	mov.u32 	%r32, %ctaid.x;
	mov.u32 	%r1, %ctaid.y;
	mov.u32 	%r2, %tid.x;
	mov.u32 	%r3, %tid.y;
	mul.lo.s32 	%r33, %r30, %r1;
	shl.b32 	%r63, %r33, 4;
	add.s32 	%r5, %r63, %r30;
	shl.b32 	%r6, %r32, 4;
	shl.b32 	%r7, %r31, 4;
	setp.lt.s32 	%p1, %r30, 1;
	mov.f32 	%f161, 0f00000000;
	@%p1 bra 	$L__BB1_6;
	mul.lo.s32 	%r8, %r30, %r3;
	shl.b32 	%r34, %r3, 6;
	mov.u32 	%r35, _ZZ4MuldPfS_iiS_E2As;
	add.s32 	%r9, %r35, %r34;
	shl.b32 	%r36, %r2, 2;
	add.s32 	%r10, %r9, %r36;
	mul.lo.s32 	%r11, %r31, %r3;
	mov.u32 	%r37, _ZZ4MuldPfS_iiS_E2Bs;
	add.s32 	%r13, %r37, %r36;
	add.s32 	%r12, %r13, %r34;
	add.s32 	%r14, %r63, 16;
	max.s32 	%r38, %r5, %r14;
	not.b32 	%r39, %r63;
	add.s32 	%r15, %r38, %r39;
	and.b32  	%r40, %r15, 16;
	setp.ne.s32 	%p2, %r40, 0;
	mov.f32 	%f161, 0f00000000;
	mov.u32 	%r58, %r6;
	@%p2 bra 	$L__BB1_3;
	add.s32 	%r41, %r8, %r2;
	add.s32 	%r42, %r41, %r63;
	mul.wide.s32 	%rd6, %r42, 4;
	add.s64 	%rd7, %rd2, %rd6;
	ld.global.f32 	%f10, [%rd7];
	st.shared.f32 	[%r10], %f10;
	add.s32 	%r43, %r11, %r2;
	add.s32 	%r44, %r43, %r6;
	mul.wide.s32 	%rd8, %r44, 4;
	add.s64 	%rd9, %rd1, %rd8;
	ld.global.f32 	%f11, [%rd9];
	st.shared.f32 	[%r12], %f11;
	bar.sync 	0;
	ld.shared.f32 	%f12, [%r9];
	ld.shared.f32 	%f13, [%r13];
	fma.rn.f32 	%f14, %f12, %f13, 0f00000000;
	ld.shared.f32 	%f15, [%r9+4];
	ld.shared.f32 	%f16, [%r13+64];
	fma.rn.f32 	%f17, %f15, %f16, %f14;
	ld.shared.f32 	%f18, [%r9+8];
	ld.shared.f32 	%f19, [%r13+128];
	fma.rn.f32 	%f20, %f18, %f19, %f17;
	ld.shared.f32 	%f21, [%r9+12];
	ld.shared.f32 	%f22, [%r13+192];
	fma.rn.f32 	%f23, %f21, %f22, %f20;
	ld.shared.f32 	%f24, [%r9+16];
	ld.shared.f32 	%f25, [%r13+256];
	fma.rn.f32 	%f26, %f24, %f25, %f23;
	ld.shared.f32 	%f27, [%r9+20];
	ld.shared.f32 	%f28, [%r13+320];
	fma.rn.f32 	%f29, %f27, %f28, %f26;
	ld.shared.f32 	%f30, [%r9+24];
	ld.shared.f32 	%f31, [%r13+384];
	fma.rn.f32 	%f32, %f30, %f31, %f29;
	ld.shared.f32 	%f33, [%r9+28];
	ld.shared.f32 	%f34, [%r13+448];
	fma.rn.f32 	%f35, %f33, %f34, %f32;
	ld.shared.f32 	%f36, [%r9+32];
	ld.shared.f32 	%f37, [%r13+512];
	fma.rn.f32 	%f38, %f36, %f37, %f35;
	ld.shared.f32 	%f39, [%r9+36];
	ld.shared.f32 	%f40, [%r13+576];
	fma.rn.f32 	%f41, %f39, %f40, %f38;
	ld.shared.f32 	%f42, [%r9+40];
	ld.shared.f32 	%f43, [%r13+640];
	fma.rn.f32 	%f44, %f42, %f43, %f41;
	ld.shared.f32 	%f45, [%r9+44];
	ld.shared.f32 	%f46, [%r13+704];
	fma.rn.f32 	%f47, %f45, %f46, %f44;
	ld.shared.f32 	%f48, [%r9+48];
	ld.shared.f32 	%f49, [%r13+768];
	fma.rn.f32 	%f50, %f48, %f49, %f47;
	ld.shared.f32 	%f51, [%r9+52];
	ld.shared.f32 	%f52, [%r13+832];
	fma.rn.f32 	%f53, %f51, %f52, %f50;
	ld.shared.f32 	%f54, [%r9+56];
	ld.shared.f32 	%f55, [%r13+896];
	fma.rn.f32 	%f56, %f54, %f55, %f53;
	ld.shared.f32 	%f57, [%r9+60];
	ld.shared.f32 	%f58, [%r13+960];
	fma.rn.f32 	%f161, %f57, %f58, %f56;
	bar.sync 	0;
	add.s32 	%r58, %r6, %r7;
	mov.u32 	%r63, %r14;
$L__BB1_3:
	setp.lt.u32 	%p3, %r15, 16;
	@%p3 bra 	$L__BB1_6;
	add.s32 	%r45, %r2, %r58;
	add.s32 	%r46, %r3, 16;
	mad.lo.s32 	%r62, %r31, %r46, %r45;
	add.s32 	%r61, %r45, %r11;
	add.s32 	%r47, %r2, %r63;
	add.s32 	%r60, %r47, %r8;
$L__BB1_5:
	ld.param.u64 	%rd22, [_Z4MuldPfS_iiS__param_1];
	ld.param.u64 	%rd21, [_Z4MuldPfS_iiS__param_0];
	mul.wide.s32 	%rd10, %r60, 4;
	cvta.to.global.u64 	%rd11, %rd21;
	add.s64 	%rd12, %rd11, %rd10;
	ld.global.f32 	%f59, [%rd12];
	st.shared.f32 	[%r10], %f59;
	cvta.to.global.u64 	%rd13, %rd22;
	mul.wide.s32 	%rd14, %r61, 4;
	add.s64 	%rd15, %rd13, %rd14;
	ld.global.f32 	%f60, [%rd15];
	st.shared.f32 	[%r12], %f60;
	bar.sync 	0;
	ld.shared.f32 	%f61, [%r9];
	ld.shared.f32 	%f62, [%r13];
	fma.rn.f32 	%f63, %f61, %f62, %f161;
	ld.shared.f32 	%f64, [%r9+4];
	ld.shared.f32 	%f65, [%r13+64];
	fma.rn.f32 	%f66, %f64, %f65, %f63;
	ld.shared.f32 	%f67, [%r9+8];
	ld.shared.f32 	%f68, [%r13+128];
	fma.rn.f32 	%f69, %f67, %f68, %f66;
	ld.shared.f32 	%f70, [%r9+12];
	ld.shared.f32 	%f71, [%r13+192];
	fma.rn.f32 	%f72, %f70, %f71, %f69;
	ld.shared.f32 	%f73, [%r9+16];
	ld.shared.f32 	%f74, [%r13+256];
	fma.rn.f32 	%f75, %f73, %f74, %f72;
	ld.shared.f32 	%f76, [%r9+20];
	ld.shared.f32 	%f77, [%r13+320];
	fma.rn.f32 	%f78, %f76, %f77, %f75;
	ld.shared.f32 	%f79, [%r9+24];
	ld.shared.f32 	%f80, [%r13+384];
	fma.rn.f32 	%f81, %f79, %f80, %f78;
	ld.shared.f32 	%f82, [%r9+28];
	ld.shared.f32 	%f83, [%r13+448];
	fma.rn.f32 	%f84, %f82, %f83, %f81;
	ld.shared.f32 	%f85, [%r9+32];
	ld.shared.f32 	%f86, [%r13+512];
	fma.rn.f32 	%f87, %f85, %f86, %f84;
	ld.shared.f32 	%f88, [%r9+36];
	ld.shared.f32 	%f89, [%r13+576];
	fma.rn.f32 	%f90, %f88, %f89, %f87;
	ld.shared.f32 	%f91, [%r9+40];
	ld.shared.f32 	%f92, [%r13+640];
	fma.rn.f32 	%f93, %f91, %f92, %f90;
	ld.shared.f32 	%f94, [%r9+44];
	ld.shared.f32 	%f95, [%r13+704];
	fma.rn.f32 	%f96, %f94, %f95, %f93;
	ld.shared.f32 	%f97, [%r9+48];
	ld.shared.f32 	%f98, [%r13+768];
	fma.rn.f32 	%f99, %f97, %f98, %f96;
	ld.shared.f32 	%f100, [%r9+52];
	ld.shared.f32 	%f101, [%r13+832];
	fma.rn.f32 	%f102, %f100, %f101, %f99;
	ld.shared.f32 	%f103, [%r9+56];
	ld.shared.f32 	%f104, [%r13+896];
	fma.rn.f32 	%f105, %f103, %f104, %f102;
	ld.shared.f32 	%f106, [%r9+60];
	ld.shared.f32 	%f107, [%r13+960];
	fma.rn.f32 	%f108, %f106, %f107, %f105;
	bar.sync 	0;
	ld.global.f32 	%f109, [%rd12+64];
	st.shared.f32 	[%r10], %f109;
	mul.wide.s32 	%rd16, %r62, 4;
	add.s64 	%rd17, %rd13, %rd16;
	ld.global.f32 	%f110, [%rd17];
	st.shared.f32 	[%r12], %f110;
	bar.sync 	0;
	ld.shared.f32 	%f111, [%r9];
	ld.shared.f32 	%f112, [%r13];
	fma.rn.f32 	%f113, %f111, %f112, %f108;
	ld.shared.f32 	%f114, [%r9+4];
	ld.shared.f32 	%f115, [%r13+64];
	fma.rn.f32 	%f116, %f114, %f115, %f113;
	ld.shared.f32 	%f117, [%r9+8];
	ld.shared.f32 	%f118, [%r13+128];
	fma.rn.f32 	%f119, %f117, %f118, %f116;
	ld.shared.f32 	%f120, [%r9+12];
	ld.shared.f32 	%f121, [%r13+192];
	fma.rn.f32 	%f122, %f120, %f121, %f119;
	ld.shared.f32 	%f123, [%r9+16];
	ld.shared.f32 	%f124, [%r13+256];
	fma.rn.f32 	%f125, %f123, %f124, %f122;
	ld.shared.f32 	%f126, [%r9+20];
	ld.shared.f32 	%f127, [%r13+320];
	fma.rn.f32 	%f128, %f126, %f127, %f125;
	ld.shared.f32 	%f129, [%r9+24];
	ld.shared.f32 	%f130, [%r13+384];
	fma.rn.f32 	%f131, %f129, %f130, %f128;
	ld.shared.f32 	%f132, [%r9+28];
	ld.shared.f32 	%f133, [%r13+448];
	fma.rn.f32 	%f134, %f132, %f133, %f131;
	ld.shared.f32 	%f135, [%r9+32];
	ld.shared.f32 	%f136, [%r13+512];
	fma.rn.f32 	%f137, %f135, %f136, %f134;
	ld.shared.f32 	%f138, [%r9+36];
	ld.shared.f32 	%f139, [%r13+576];
	fma.rn.f32 	%f140, %f138, %f139, %f137;
	ld.shared.f32 	%f141, [%r9+40];
	ld.shared.f32 	%f142, [%r13+640];
	fma.rn.f32 	%f143, %f141, %f142, %f140;
	ld.shared.f32 	%f144, [%r9+44];
	ld.shared.f32 	%f145, [%r13+704];
	fma.rn.f32 	%f146, %f144, %f145, %f143;
	ld.shared.f32 	%f147, [%r9+48];
	ld.shared.f32 	%f148, [%r13+768];
	fma.rn.f32 	%f149, %f147, %f148, %f146;
	ld.shared.f32 	%f150, [%r9+52];
	ld.shared.f32 	%f151, [%r13+832];
	fma.rn.f32 	%f152, %f150, %f151, %f149;
	ld.shared.f32 	%f153, [%r9+56];
	ld.shared.f32 	%f154, [%r13+896];
	fma.rn.f32 	%f155, %f153, %f154, %f152;
	ld.shared.f32 	%f156, [%r9+60];
	ld.shared.f32 	%f157, [%r13+960];
	fma.rn.f32 	%f161, %f156, %f157, %f155;
	bar.sync 	0;
	add.s32 	%r63, %r63, 32;
	shl.b32 	%r54, %r31, 5;
	add.s32 	%r62, %r62, %r54;
	add.s32 	%r61, %r61, %r54;
	add.s32 	%r60, %r60, 32;
	setp.lt.s32 	%p4, %r63, %r5;
	@%p4 bra 	$L__BB1_5;
$L__BB1_6:
	ld.param.u64 	%rd23, [_Z4MuldPfS_iiS__param_4];
	cvta.to.global.u64 	%rd18, %rd23;
	add.s32 	%r55, %r6, %r2;
	mad.lo.s32 	%r56, %r31, %r3, %r55;
	mad.lo.s32 	%r57, %r7, %r1, %r56;
	mul.wide.s32 	%rd19, %r57, 4;
	add.s64 	%rd20, %rd18, %rd19;
	st.global.f32 	[%rd20], %f161;
	ret;

}


// ===== COMPILED SASS (sm_100) =====

	.target	sm_100

	.elftype	@"ET_EXEC"


//--------------------- .note.nv.tkinfo           --------------------------
	.section	.note.nv.tkinfo,"",@"SHT_NOTE"
	.sectionflags	@"SHF_NOTE_NV_TKINFO"
	.tkinfo
        /*0018*/ 	.word	0x00000002
        /*0030*/ 	.string	""
        /*0030*/ 	.string	"ptxas"
        /*0030*/ 	.string	"Cuda compilation tools, release 13.0, V13.0.88"
        /*0030*/ 	.string	"Build cuda_13.0.r13.0/compiler.36424714_0"
        /*0030*/ 	.string	"-arch sm_100 -m 64 "



//--------------------- .note.nv.cuinfo           --------------------------
	.section	.note.nv.cuinfo,"",@"SHT_NOTE"
	.sectionflags	@"SHF_NOTE_NV_CUINFO"
        /*0018*/ 	.short	0x0002
        /*001a*/ 	.short	0x0064
        /*001c*/ 	.short	0x0082
	.zero		2


//--------------------- .nv.info                  --------------------------
	.section	.nv.info,"",@"SHT_CUDA_INFO"
	.align	4


	//----- nvinfo : EIATTR_REGCOUNT
	.align		4
        /*0000*/ 	.byte	0x04, 0x2f
        /*0002*/ 	.short	(.L_1 - .L_0)
	.align		4
.L_0:
        /*0004*/ 	.word	index@(_Z6matmulPfS_S_iii)
        /*0008*/ 	.word	0x00000020


	//----- nvinfo : EIATTR_FRAME_SIZE
	.align		4
.L_1:
        /*000c*/ 	.byte	0x04, 0x11
        /*000e*/ 	.short	(.L_3 - .L_2)
	.align		4
.L_2:
        /*0010*/ 	.word	index@(_Z6matmulPfS_S_iii)
        /*0014*/ 	.word	0x00000000


	//----- nvinfo : EIATTR_REGCOUNT
	.align		4
.L_3:
        /*0018*/ 	.byte	0x04, 0x2f
        /*001a*/ 	.short	(.L_5 - .L_4)
	.align		4
.L_4:
        /*001c*/ 	.word	index@(_Z4MuldPfS_iiS_)
        /*0020*/ 	.word	0x00000020


	//----- nvinfo : EIATTR_FRAME_SIZE
	.align		4
.L_5:
        /*0024*/ 	.byte	0x04, 0x11
        /*0026*/ 	.short	(.L_7 - .L_6)
	.align		4
.L_6:
        /*0028*/ 	.word	index@(_Z4MuldPfS_iiS_)
        /*002c*/ 	.word	0x00000000


	//----- nvinfo : EIATTR_MIN_STACK_SIZE
	.align		4
.L_7:
        /*0030*/ 	.byte	0x04, 0x12
        /*0032*/ 	.short	(.L_9 - .L_8)
	.align		4
.L_8:
        /*0034*/ 	.word	index@(_Z4MuldPfS_iiS_)
        /*0038*/ 	.word	0x00000000


	//----- nvinfo : EIATTR_MIN_STACK_SIZE
	.align		4
.L_9:
        /*003c*/ 	.byte	0x04, 0x12
        /*003e*/ 	.short	(.L_11 - .L_10)
	.align		4
.L_10:
        /*0040*/ 	.word	index@(_Z6matmulPfS_S_iii)
        /*0044*/ 	.word	0x00000000
.L_11:


//--------------------- .nv.compat                --------------------------
	.section	.nv.compat,"",@"SHT_CUDA_COMPAT_INFO"
	.align	4
        /*0000*/ 	.byte	0x02, 0x09, 0x00, 0x00, 0x02, 0x02, 0x01, 0x00, 0x02, 0x05, 0x05, 0x00, 0x03, 0x07, 0x01, 0x01
        /*0010*/ 	.byte	0x02, 0x03, 0x00, 0x00, 0x02, 0x06, 0x01, 0x00, 0x04, 0x0b, 0x08, 0x00, 0x09, 0x00, 0x00, 0x00
        /*0020*/ 	.byte	0x00, 0x00, 0x00, 0x00


//--------------------- .nv.info._Z4MuldPfS_iiS_  --------------------------
	.section	.nv.info._Z4MuldPfS_iiS_,"",@"SHT_CUDA_INFO"
	.sectionflags	@""
	.align	4


	//----- nvinfo : EIATTR_CUDA_API_VERSION
	.align		4
        /*0000*/ 	.byte	0x04, 0x37
        /*0002*/ 	.short	(.L_13 - .L_12)
.L_12:
        /*0004*/ 	.word	0x00000082


	//----- nvinfo : EIATTR_KPARAM_INFO
	.align		4
.L_13:
        /*0008*/ 	.byte	0x04, 0x17
        /*000a*/ 	.short	(.L_15 - .L_14)
.L_14:
        /*000c*/ 	.word	0x00000000
        /*0010*/ 	.short	0x0004
        /*0012*/ 	.short	0x0018
        /*0014*/ 	.byte	0x00, 0xf5, 0x21, 0x00


	//----- nvinfo : EIATTR_KPARAM_INFO
	.align		4
.L_15:
        /*0018*/ 	.byte	0x04, 0x17
        /*001a*/ 	.short	(.L_17 - .L_16)
.L_16:
        /*001c*/ 	.word	0x00000000
        /*0020*/ 	.short	0x0003
        /*0022*/ 	.short	0x0014
        /*0024*/ 	.byte	0x00, 0xf0, 0x11, 0x00


	//----- nvinfo : EIATTR_KPARAM_INFO
	.align		4
.L_17:
        /*0028*/ 	.byte	0x04, 0x17
        /*002a*/ 	.short	(.L_19 - .L_18)
.L_18:
        /*002c*/ 	.word	0x00000000
        /*0030*/ 	.short	0x0002
        /*0032*/ 	.short	0x0010
        /*0034*/ 	.byte	0x00, 0xf0, 0x11, 0x00


	//----- nvinfo : EIATTR_KPARAM_INFO
	.align		4
.L_19:
        /*0038*/ 	.byte	0x04, 0x17
        /*003a*/ 	.short	(.L_21 - .L_20)
.L_20:
        /*003c*/ 	.word	0x00000000
        /*0040*/ 	.short	0x0001
        /*0042*/ 	.short	0x0008
        /*0044*/ 	.byte	0x00, 0xf5, 0x21, 0x00


	//----- nvinfo : EIATTR_KPARAM_INFO
	.align		4
.L_21:
        /*0048*/ 	.byte	0x04, 0x17
        /*004a*/ 	.short	(.L_23 - .L_22)
.L_22:
        /*004c*/ 	.word	0x00000000
        /*0050*/ 	.short	0x0000
        /*0052*/ 	.short	0x0000
        /*0054*/ 	.byte	0x00, 0xf5, 0x21, 0x00


	//----- nvinfo : EIATTR_SPARSE_MMA_MASK
	.align		4
.L_23:
        /*0058*/ 	.byte	0x03, 0x50
        /*005a*/ 	.short	0x0000


	//----- nvinfo : EIATTR_MAXREG_COUNT
	.align		4
        /*005c*/ 	.byte	0x03, 0x1b
        /*005e*/ 	.short	0x00ff


	//----- nvinfo : EIATTR_NUM_BARRIERS
	.align		4
        /*0060*/ 	.byte	0x02, 0x4c
        /*0062*/ 	.byte	0x01
	.zero		1


	//----- nvinfo : EIATTR_MERCURY_ISA_VERSION
	.align		4
        /*0064*/ 	.byte	0x03, 0x5f
        /*0066*/ 	.short	0x0101


	//----- nvinfo : EIATTR_VRC_CTA_INIT_COUNT
	.align		4
        /*0068*/ 	.byte	0x02, 0x4a
	.zero		1
	.zero		1


	//----- nvinfo : EIATTR_EXIT_INSTR_OFFSETS
	.align		4
        /*006c*/ 	.byte	0x04, 0x1c
        /*006e*/ 	.short	(.L_25 - .L_24)


	//   ....[0]....
.L_24:
        /*0070*/ 	.word	0x00000c10


	//----- nvinfo : EIATTR_CBANK_PARAM_SIZE
	.align		4
.L_25:
        /*0074*/ 	.byte	0x03, 0x19
        /*0076*/ 	.short	0x0020


	//----- nvinfo : EIATTR_PARAM_CBANK
	.align		4
        /*0078*/ 	.byte	0x04, 0x0a
        /*007a*/ 	.short	(.L_27 - .L_26)
	.align		4
.L_26:
        /*007c*/ 	.word	index@(.nv.constant0._Z4MuldPfS_iiS_)
        /*0080*/ 	.short	0x0380
        /*0082*/ 	.short	0x0020


	//----- nvinfo : EIATTR_SW_WAR
	.align		4
.L_27:
        /*0084*/ 	.byte	0x04, 0x36
        /*0086*/ 	.short	(.L_29 - .L_28)
.L_28:
        /*0088*/ 	.word	0x00000008
.L_29:


//--------------------- .nv.info._Z6matmulPfS_S_iii --------------------------
	.section	.nv.info._Z6matmulPfS_S_iii,"",@"SHT_CUDA_INFO"
	.sectionflags	@""
	.align	4


	//----- nvinfo : EIATTR_CUDA_API_VERSION
	.align		4
        /*0000*/ 	.byte	0x04, 0x37
        /*0002*/ 	.short	(.L_31 - .L_30)
.L_30:
        /*0004*/ 	.word	0x00000082


	//----- nvinfo : EIATTR_KPARAM_INFO
	.align		4
.L_31:
        /*0008*/ 	.byte	0x04, 0x17
        /*000a*/ 	.short	(.L_33 - .L_32)
.L_32:
        /*000c*/ 	.word	0x00000000
        /*0010*/ 	.short	0x0005
        /*0012*/ 	.short	0x0020
        /*0014*/ 	.byte	0x00, 0xf0, 0x11, 0x00


	//----- nvinfo : EIATTR_KPARAM_INFO
	.align		4
.L_33:
        /*0018*/ 	.byte	0x04, 0x17
        /*001a*/ 	.short	(.L_35 - .L_34)
.L_34:
        /*001c*/ 	.word	0x00000000
        /*0020*/ 	.short	0x0004
        /*0022*/ 	.short	0x001c
        /*0024*/ 	.byte	0x00, 0xf0, 0x11, 0x00


	//----- nvinfo : EIATTR_KPARAM_INFO
	.align		4
.L_35:
        /*0028*/ 	.byte	0x04, 0x17
        /*002a*/ 	.short	(.L_37 - .L_36)
.L_36:
        /*002c*/ 	.word	0x00000000
        /*0030*/ 	.short	0x0003
        /*0032*/ 	.short	0x0018
        /*0034*/ 	.byte	0x00, 0xf0, 0x11, 0x00


	//----- nvinfo : EIATTR_KPARAM_INFO
	.align		4
.L_37:
        /*0038*/ 	.byte	0x04, 0x17
        /*003a*/ 	.short	(.L_39 - .L_38)
.L_38:
        /*003c*/ 	.word	0x00000000
        /*0040*/ 	.short	0x0002
        /*0042*/ 	.short	0x0010
        /*0044*/ 	.byte	0x00, 0xf5, 0x21, 0x00


	//----- nvinfo : EIATTR_KPARAM_INFO
	.align		4
.L_39:
        /*0048*/ 	.byte	0x04, 0x17
        /*004a*/ 	.short	(.L_41 - .L_40)
.L_40:
        /*004c*/ 	.word	0x00000000
        /*0050*/ 	.short	0x0001
        /*0052*/ 	.short	0x0008
        /*0054*/ 	.byte	0x00, 0xf5, 0x21, 0x00


	//----- nvinfo : EIATTR_KPARAM_INFO
	.align		4
.L_41:
        /*0058*/ 	.byte	0x04, 0x17
        /*005a*/ 	.short	(.L_43 - .L_42)
.L_42:
        /*005c*/ 	.word	0x00000000
        /*0060*/ 	.short	0x0000
        /*0062*/ 	.short	0x0000
        /*0064*/ 	.byte	0x00, 0xf5, 0x21, 0x00


	//----- nvinfo : EIATTR_SPARSE_MMA_MASK
	.align		4
.L_43:
        /*0068*/ 	.byte	0x03, 0x50
        /*006a*/ 	.short	0x0000


	//----- nvinfo : EIATTR_MAXREG_COUNT
	.align		4
        /*006c*/ 	.byte	0x03, 0x1b
        /*006e*/ 	.short	0x00ff


	//----- nvinfo : EIATTR_MERCURY_ISA_VERSION
	.align		4
        /*0070*/ 	.byte	0x03, 0x5f
        /*0072*/ 	.short	0x0101


	//----- nvinfo : EIATTR_VRC_CTA_INIT_COUNT
	.align		4
        /*0074*/ 	.byte	0x02, 0x4a
	.zero		1
	.zero		1


	//----- nvinfo : EIATTR_EXIT_INSTR_OFFSETS
	.align		4
        /*0078*/ 	.byte	0x04, 0x1c
        /*007a*/ 	.short	(.L_45 - .L_44)


	//   ....[0]....
.L_44:
        /*007c*/ 	.word	0x000008f0


	//----- nvinfo : EIATTR_CBANK_PARAM_SIZE
	.align		4
.L_45:
        /*0080*/ 	.byte	0x03, 0x19
        /*0082*/ 	.short	0x0024


	//----- nvinfo : EIATTR_PARAM_CBANK
	.align		4
        /*0084*/ 	.byte	0x04, 0x0a
        /*0086*/ 	.short	(.L_47 - .L_46)
	.align		4
.L_46:
        /*0088*/ 	.word	index@(.nv.constant0._Z6matmulPfS_S_iii)
        /*008c*/ 	.short	0x0380
        /*008e*/ 	.short	0x0024


	//----- nvinfo : EIATTR_SW_WAR
	.align		4
.L_47:
        /*0090*/ 	.byte	0x04, 0x36
        /*0092*/ 	.short	(.L_49 - .L_48)
.L_48:
        /*0094*/ 	.word	0x00000008
.L_49:


//--------------------- .nv.callgraph             --------------------------
	.section	.nv.callgraph,"",@"SHT_CUDA_CALLGRAPH"
	.align	4
	.sectionentsize	8
	.align		4
        /*0000*/ 	.word	0x00000000
	.align		4
        /*0004*/ 	.word	0xffffffff
	.align		4
        /*0008*/ 	.word	0x00000000
	.align		4
        /*000c*/ 	.word	0xfffffffe
	.align		4
        /*0010*/ 	.word	0x00000000
	.align		4
        /*0014*/ 	.word	0xfffffffd
	.align		4
        /*0018*/ 	.word	0x00000000
	.align		4
        /*001c*/ 	.word	0xfffffffc


//--------------------- .text._Z4MuldPfS_iiS_     --------------------------
	.section	.text._Z4MuldPfS_iiS_,"ax",@progbits
	.align	128
        .global         _Z4MuldPfS_iiS_
        .type           _Z4MuldPfS_iiS_,@function
        .size           _Z4MuldPfS_iiS_,(.L_x_9 - _Z4MuldPfS_iiS_)
        .other          _Z4MuldPfS_iiS_,@"STO_CUDA_ENTRY STV_DEFAULT"
_Z4MuldPfS_iiS_:
.text._Z4MuldPfS_iiS_:
[----:B------:R-:W-:Y:S08]  /*0000*/  LDC R1, c[0x0][0x37c] ;  /* 0x0000df00ff017b82 */ /* 0x000ff00000000800 */
[----:B------:R-:W0:Y:S01]  /*0010*/  LDC.64 R8, c[0x0][0x390] ;  /* 0x0000e400ff087b82 */ /* 0x000e220000000a00 */
[----:B------:R-:W1:Y:S01]  /*0020*/  S2R R0, SR_TID.X ;  /* 0x0000000000007919 */ /* 0x000e620000002100 */
[----:B------:R-:W2:Y:S01]  /*0030*/  LDCU.64 UR8, c[0x0][0x358] ;  /* 0x00006b00ff0877ac */ /* 0x000ea20008000a00 */
[----:B------:R-:W-:Y:S01]  /*0040*/  HFMA2 R7, -RZ, RZ, 0, 0 ;  /* 0x00000000ff077431 */ /* 0x000fe200000001ff */
[----:B------:R-:W3:Y:S04]  /*0050*/  S2R R3, SR_TID.Y ;  /* 0x0000000000037919 */ /* 0x000ee80000002200 */
[----:B------:R-:W4:Y:S08]  /*0060*/  S2UR UR4, SR_CTAID.X ;  /* 0x00000000000479c3 */ /* 0x000f300000002500 */
[----:B------:R-:W0:Y:S02]  /*0070*/  S2UR UR10, SR_CTAID.Y ;  /* 0x00000000000a79c3 */ /* 0x000e240000002600 */
[----:B0-----:R-:W-:-:S02]  /*0080*/  ISETP.GE.AND P0, PT, R8, 0x1, PT ;  /* 0x000000010800780c */ /* 0x001fc40003f06270 */
[----:B------:R-:W-:Y:S01]  /*0090*/  SHF.L.U32 R16, R9, 0x4, RZ ;  /* 0x0000000409107819 */ /* 0x000fe200000006ff */
[----:B----4-:R-:W-:-:S10]  /*00a0*/  USHF.L.U32 UR4, UR4, 0x4, URZ ;  /* 0x0000000404047899 */ /* 0x010fd400080006ff */
[----:B-123--:R-:W-:Y:S05]  /*00b0*/  @!P0 BRA `(.L_x_0) ;  /* 0x0000000800bc8947 */ /* 0x00efea0003800000 */
[----:B------:R-:W-:Y:S01]  /*00c0*/  IMAD R19, R8, UR10, RZ ;  /* 0x0000000a08137c24 */ /* 0x000fe2000f8e02ff */
[----:B------:R-:W0:Y:S01]  /*00d0*/  S2UR UR7, SR_CgaCtaId ;  /* 0x00000000000779c3 */ /* 0x000e220000008800 */
[----:B------:R-:W-:Y:S01]  /*00e0*/  UMOV UR5, 0x400 ;  /* 0x0000040000057882 */ /* 0x000fe20000000000 */
[----:B------:R-:W-:Y:S01]  /*00f0*/  MOV R7, RZ ;  /* 0x000000ff00077202 */ /* 0x000fe20000000f00 */
[----:B------:R-:W-:Y:S01]  /*0100*/  UIADD3 UR6, UPT, UPT, UR5, 0x400, URZ ;  /* 0x0000040005067890 */ /* 0x000fe2000fffe0ff */
[----:B------:R-:W-:-:S04]  /*0110*/  SHF.L.U32 R19, R19, 0x4, RZ ;  /* 0x0000000413137819 */ /* 0x000fc800000006ff */
[C---:B------:R-:W-:Y:S02]  /*0120*/  IADD3 R18, PT, PT, R19.reuse, R8, RZ ;  /* 0x0000000813127210 */ /* 0x040fe40007ffe0ff */
[----:B------:R-:W-:Y:S02]  /*0130*/  IADD3 R21, PT, PT, R19, 0x10, RZ ;  /* 0x0000001013157810 */ /* 0x000fe40007ffe0ff */
[----:B------:R-:W-:Y:S02]  /*0140*/  LOP3.LUT R5, RZ, R19, RZ, 0x33, !PT ;  /* 0x00000013ff057212 */ /* 0x000fe400078e33ff */
[----:B------:R-:W-:-:S04]  /*0150*/  VIMNMX R2, PT, PT, R18, R21, !PT ;  /* 0x0000001512027248 */ /* 0x000fc80007fe0100 */
[----:B------:R-:W-:Y:S02]  /*0160*/  IADD3 R2, PT, PT, R2, R5, RZ ;  /* 0x0000000502027210 */ /* 0x000fe40007ffe0ff */
[----:B------:R-:W-:Y:S02]  /*0170*/  MOV R5, UR4 ;  /* 0x0000000400057c02 */ /* 0x000fe40008000f00 */
[C---:B------:R-:W-:Y:S01]  /*0180*/  LOP3.LUT P0, RZ, R2.reuse, 0x10, RZ, 0xc0, !PT ;  /* 0x0000001002ff7812 */ /* 0x040fe2000780c0ff */
[----:B0-----:R-:W-:Y:S01]  /*0190*/  ULEA UR5, UR7, UR5, 0x18 ;  /* 0x0000000507057291 */ /* 0x001fe2000f8ec0ff */
[----:B------:R-:W-:Y:S01]  /*01a0*/  ISETP.GE.U32.AND P1, PT, R2, 0x10, PT ;  /* 0x000000100200780c */ /* 0x000fe20003f26070 */
[----:B------:R-:W-:-:S04]  /*01b0*/  ULEA UR6, UR7, UR6, 0x18 ;  /* 0x0000000607067291 */ /* 0x000fc8000f8ec0ff */
[C---:B------:R-:W-:Y:S02]  /*01c0*/  LEA R17, R3.reuse, UR5, 0x6 ;  /* 0x0000000503117c11 */ /* 0x040fe4000f8e30ff */
[C---:B------:R-:W-:Y:S02]  /*01d0*/  LEA R10, R0.reuse, UR6, 0x2 ;  /* 0x00000006000a7c11 */ /* 0x040fe4000f8e10ff */
[----:B------:R-:W-:Y:S02]  /*01e0*/  LEA R11, R0, R17, 0x2 ;  /* 0x00000011000b7211 */ /* 0x000fe400078e10ff */
[----:B------:R-:W-:Y:S01]  /*01f0*/  LEA R2, R3, R10, 0x6 ;  /* 0x0000000a03027211 */ /* 0x000fe200078e30ff */
[----:B------:R-:W-:Y:S06]  /*0200*/  @P0 BRA `(.L_x_1) ;  /* 0x0000000000d00947 */ /* 0x000fec0003800000 */
[----:B------:R-:W0:Y:S01]  /*0210*/  LDC.64 R6, c[0x0][0x380] ;  /* 0x0000e000ff067b82 */ /* 0x000e220000000a00 */
[C-C-:B------:R-:W-:Y:S02]  /*0220*/  IMAD R12, R3.reuse, R8, R0.reuse ;  /* 0x00000008030c7224 */ /* 0x140fe400078e0200 */
[----:B------:R-:W-:-:S03]  /*0230*/  IMAD R14, R3, R9, R0 ;  /* 0x00000009030e7224 */ /* 0x000fc600078e0200 */
[----:B------:R-:W-:Y:S02]  /*0240*/  IADD3 R13, PT, PT, R19, R12, RZ ;  /* 0x0000000c130d7210 */ /* 0x000fe40007ffe0ff */
[----:B------:R-:W1:Y:S01]  /*0250*/  LDC.64 R4, c[0x0][0x388] ;  /* 0x0000e200ff047b82 */ /* 0x000e620000000a00 */
[----:B------:R-:W-:Y:S02]  /*0260*/  IADD3 R23, PT, PT, R14, UR4, RZ ;  /* 0x000000040e177c10 */ /* 0x000fe4000fffe0ff */
[----:B0-----:R-:W-:-:S05]  /*0270*/  IMAD.WIDE R12, R13, 0x4, R6 ;  /* 0x000000040d0c7825 */ /* 0x001fca00078e0206 */
[----:B------:R-:W2:Y:S01]  /*0280*/  LDG.E R26, desc[UR8][R12.64] ;  /* 0x000000080c1a7981 */ /* 0x000ea2000c1e1900 */
[----:B-1----:R-:W-:-:S06]  /*0290*/  IMAD.WIDE R22, R23, 0x4, R4 ;  /* 0x0000000417167825 */ /* 0x002fcc00078e0204 */
[----:B------:R-:W3:Y:S04]  /*02a0*/  LDG.E R23, desc[UR8][R22.64] ;  /* 0x0000000816177981 */ /* 0x000ee8000c1e1900 */
[----:B--2---:R-:W-:Y:S04]  /*02b0*/  STS [R11], R26 ;  /* 0x0000001a0b007388 */ /* 0x004fe80000000800 */
[----:B---3--:R-:W-:Y:S01]  /*02c0*/  STS [R2], R23 ;  /* 0x0000001702007388 */ /* 0x008fe20000000800 */
[----:B------:R-:W-:Y:S06]  /*02d0*/  BAR.SYNC.DEFER_BLOCKING 0x0 ;  /* 0x0000000000007b1d */ /* 0x000fec0000010000 */
[----:B------:R-:W-:Y:S04]  /*02e0*/  LDS R19, [R10] ;  /* 0x000000000a137984 */ /* 0x000fe80000000800 */
[----:B------:R-:W0:Y:S04]  /*02f0*/  LDS.128 R4, [R17] ;  /* 0x0000000011047984 */ /* 0x000e280000000c00 */
[----:B------:R-:W1:Y:S04]  /*0300*/  LDS R27, [R10+0x40] ;  /* 0x000040000a1b7984 */ /* 0x000e680000000800 */
[----:B------:R-:W2:Y:S04]  /*0310*/  LDS R28, [R10+0x80] ;  /* 0x000080000a1c7984 */ /* 0x000ea80000000800 */
[----:B------:R-:W3:Y:S04]  /*0320*/  LDS R24, [R10+0xc0] ;  /* 0x0000c0000a187984 */ /* 0x000ee80000000800 */
[----:B------:R-:W-:Y:S04]  /*0330*/  LDS R25, [R10+0x100] ;  /* 0x000100000a197984 */ /* 0x000fe80000000800 */
[----:B------:R-:W4:Y:S04]  /*0340*/  LDS.128 R12, [R17+0x10] ;  /* 0x00001000110c7984 */ /* 0x000f280000000c00 */
[----:B------:R-:W5:Y:S04]  /*0350*/  LDS R20, [R10+0x140] ;  /* 0x000140000a147984 */ /* 0x000f680000000800 */
[----:B------:R-:W5:Y:S04]  /*0360*/  LDS R23, [R10+0x180] ;  /* 0x000180000a177984 */ /* 0x000f680000000800 */
[----:B------:R-:W5:Y:S01]  /*0370*/  LDS R22, [R10+0x1c0] ;  /* 0x0001c0000a167984 */ /* 0x000f620000000800 */
[----:B0-----:R-:W-:-:S03]  /*0380*/  FFMA R4, R4, R19, RZ ;  /* 0x0000001304047223 */ /* 0x001fc600000000ff */
[----:B------:R-:W-:Y:S01]  /*0390*/  LDS R19, [R10+0x200] ;  /* 0x000200000a137984 */ /* 0x000fe20000000800 */
[----:B-1----:R-:W-:-:S04]  /*03a0*/  FFMA R5, R27, R5, R4 ;  /* 0x000000051b057223 */ /* 0x002fc80000000004 */
[----:B--2---:R-:W-:-:S04]  /*03b0*/  FFMA R5, R28, R6, R5 ;  /* 0x000000061c057223 */ /* 0x004fc80000000005 */
[----:B---3--:R-:W-:Y:S02]  /*03c0*/  FFMA R27, R24, R7, R5 ;  /* 0x00000007181b7223 */ /* 0x008fe40000000005 */
[----:B------:R-:W0:Y:S04]  /*03d0*/  LDS.128 R4, [R17+0x20] ;  /* 0x0000200011047984 */ /* 0x000e280000000c00 */
[----:B------:R-:W1:Y:S01]  /*03e0*/  LDS R24, [R10+0x240] ;  /* 0x000240000a187984 */ /* 0x000e620000000800 */
[----:B----4-:R-:W-:-:S04]  /*03f0*/  FFMA R25, R12, R25, R27 ;  /* 0x000000190c197223 */ /* 0x010fc8000000001b */
[----:B-----5:R-:W-:Y:S02]  /*0400*/  FFMA R20, R20, R13, R25 ;  /* 0x0000000d14147223 */ /* 0x020fe40000000019 */
[----:B------:R-:W2:Y:S02]  /*0410*/  LDS R25, [R10+0x280] ;  /* 0x000280000a197984 */ /* 0x000ea40000000800 */
[----:B------:R-:W-:Y:S02]  /*0420*/  FFMA R23, R23, R14, R20 ;  /* 0x0000000e17177223 */ /* 0x000fe40000000014 */
[----:B------:R-:W3:Y:S02]  /*0430*/  LDS R20, [R10+0x2c0] ;  /* 0x0002c0000a147984 */ /* 0x000ee40000000800 */
[----:B------:R-:W-:Y:S02]  /*0440*/  FFMA R27, R22, R15, R23 ;  /* 0x0000000f161b7223 */ /* 0x000fe40000000017 */
[----:B------:R-:W-:Y:S04]  /*0450*/  LDS R23, [R10+0x300] ;  /* 0x000300000a177984 */ /* 0x000fe80000000800 */
[----:B------:R-:W4:Y:S04]  /*0460*/  LDS.128 R12, [R17+0x30] ;  /* 0x00003000110c7984 */ /* 0x000f280000000c00 */
[----:B------:R-:W5:Y:S01]  /*0470*/  LDS R22, [R10+0x340] ;  /* 0x000340000a167984 */ /* 0x000f620000000800 */
[----:B0-----:R-:W-:-:S03]  /*0480*/  FFMA R27, R4, R19, R27 ;  /* 0x00000013041b7223 */ /* 0x001fc6000000001b */
[----:B------:R-:W0:Y:S04]  /*0490*/  LDS R19, [R10+0x380] ;  /* 0x000380000a137984 */ /* 0x000e280000000800 */
[----:B------:R-:W0:Y:S01]  /*04a0*/  LDS R4, [R10+0x3c0] ;  /* 0x0003c0000a047984 */ /* 0x000e220000000800 */
[----:B-1----:R-:W-:-:S04]  /*04b0*/  FFMA R24, R24, R5, R27 ;  /* 0x0000000518187223 */ /* 0x002fc8000000001b */
[----:B--2---:R-:W-:-:S04]  /*04c0*/  FFMA R25, R25, R6, R24 ;  /* 0x0000000619197223 */ /* 0x004fc80000000018 */
[----:B---3--:R-:W-:-:S04]  /*04d0*/  FFMA R7, R20, R7, R25 ;  /* 0x0000000714077223 */ /* 0x008fc80000000019 */
[----:B----4-:R-:W-:-:S04]  /*04e0*/  FFMA R7, R12, R23, R7 ;  /* 0x000000170c077223 */ /* 0x010fc80000000007 */
[----:B-----5:R-:W-:Y:S01]  /*04f0*/  FFMA R22, R22, R13, R7 ;  /* 0x0000000d16167223 */ /* 0x020fe20000000007 */
[----:B------:R-:W-:-:S03]  /*0500*/  IADD3 R5, PT, PT, R16, UR4, RZ ;  /* 0x0000000410057c10 */ /* 0x000fc6000fffe0ff */
[----:B0-----:R-:W-:-:S04]  /*0510*/  FFMA R19, R19, R14, R22 ;  /* 0x0000000e13137223 */ /* 0x001fc80000000016 */
[----:B------:R-:W-:Y:S01]  /*0520*/  FFMA R7, R4, R15, R19 ;  /* 0x0000000f04077223 */ /* 0x000fe20000000013 */
[----:B------:R-:W-:Y:S01]  /*0530*/  MOV R19, R21 ;  /* 0x0000001500137202 */ /* 0x000fe20000000f00 */
[----:B------:R-:W-:Y:S06]  /*0540*/  BAR.SYNC.DEFER_BLOCKING 0x0 ;  /* 0x0000000000007b1d */ /* 0x000fec0000010000 */
.L_x_1:
[----:B------:R-:W-:Y:S05]  /*0550*/  @!P1 BRA `(.L_x_0) ;  /* 0x0000000400949947 */ /* 0x000fea0003800000 */
[----:B------:R-:W-:Y:S02]  /*0560*/  IADD3 R20, PT, PT, R0, R5, RZ ;  /* 0x0000000500147210 */ /* 0x000fe40007ffe0ff */
[----:B------:R-:W-:Y:S02]  /*0570*/  IADD3 R22, PT, PT, R3, 0x10, RZ ;  /* 0x0000001003167810 */ /* 0x000fe40007ffe0ff */
[----:B------:R-:W-:-:S03]  /*0580*/  IADD3 R4, PT, PT, R19, R0, RZ ;  /* 0x0000000013047210 */ /* 0x000fc60007ffe0ff */
[-C--:B------:R-:W-:Y:S02]  /*0590*/  IMAD R22, R22, R9.reuse, R20 ;  /* 0x0000000916167224 */ /* 0x080fe400078e0214 */
[C---:B------:R-:W-:Y:S02]  /*05a0*/  IMAD R8, R3.reuse, R8, R4 ;  /* 0x0000000803087224 */ /* 0x040fe400078e0204 */
[----:B------:R-:W-:-:S07]  /*05b0*/  IMAD R20, R3, R9, R20 ;  /* 0x0000000903147224 */ /* 0x000fce00078e0214 */
.L_x_2:
[----:B------:R-:W0:Y:S08]  /*05c0*/  LDC.64 R24, c[0x0][0x380] ;  /* 0x0000e000ff187b82 */ /* 0x000e300000000a00 */
[----:B------:R-:W1:Y:S01]  /*05d0*/  LDC.64 R26, c[0x0][0x388] ;  /* 0x0000e200ff1a7b82 */ /* 0x000e620000000a00 */
[----:B0-----:R-:W-:-:S05]  /*05e0*/  IMAD.WIDE R24, R8, 0x4, R24 ;  /* 0x0000000408187825 */ /* 0x001fca00078e0218 */
[----:B------:R-:W2:Y:S01]  /*05f0*/  LDG.E R6, desc[UR8][R24.64] ;  /* 0x0000000818067981 */ /* 0x000ea2000c1e1900 */
[----:B-1----:R-:W-:-:S06]  /*0600*/  IMAD.WIDE R4, R20, 0x4, R26 ;  /* 0x0000000414047825 */ /* 0x002fcc00078e021a */
[----:B------:R-:W3:Y:S01]  /*0610*/  LDG.E R5, desc[UR8][R4.64] ;  /* 0x0000000804057981 */ /* 0x000ee2000c1e1900 */
[----:B------:R-:W-:-:S03]  /*0620*/  IMAD.WIDE R26, R22, 0x4, R26 ;  /* 0x00000004161a7825 */ /* 0x000fc600078e021a */
[----:B--2---:R-:W-:Y:S04]  /*0630*/  STS [R11], R6 ;  /* 0x000000060b007388 */ /* 0x004fe80000000800 */
[----:B---3--:R-:W-:Y:S01]  /*0640*/  STS [R2], R5 ;  /* 0x0000000502007388 */ /* 0x008fe20000000800 */
[----:B------:R-:W-:Y:S06]  /*0650*/  BAR.SYNC.DEFER_BLOCKING 0x0 ;  /* 0x0000000000007b1d */ /* 0x000fec0000010000 */
[----:B------:R-:W-:Y:S04]  /*0660*/  LDS R21, [R10] ;  /* 0x000000000a157984 */ /* 0x000fe80000000800 */
[----:B------:R-:W0:Y:S04]  /*0670*/  LDS.128 R12, [R17] ;  /* 0x00000000110c7984 */ /* 0x000e280000000c00 */
[----:B------:R-:W1:Y:S04]  /*0680*/  LDS R23, [R10+0x40] ;  /* 0x000040000a177984 */ /* 0x000e680000000800 */
[----:B------:R-:W2:Y:S04]  /*0690*/  LDS R29, [R10+0x80] ;  /* 0x000080000a1d7984 */ /* 0x000ea80000000800 */
[----:B------:R-:W3:Y:S01]  /*06a0*/  LDS R28, [R10+0xc0] ;  /* 0x0000c0000a1c7984 */ /* 0x000ee20000000800 */
[----:B0-----:R-:W-:-:S03]  /*06b0*/  FFMA R12, R12, R21, R7 ;  /* 0x000000150c0c7223 */ /* 0x001fc60000000007 */
[----:B------:R-:W-:Y:S01]  /*06c0*/  LDS.128 R4, [R17+0x10] ;  /* 0x0000100011047984 */ /* 0x000fe20000000c00 */
[----:B-1----:R-:W-:-:S03]  /*06d0*/  FFMA R23, R23, R13, R12 ;  /* 0x0000000d17177223 */ /* 0x002fc6000000000c */
[----:B------:R-:W0:Y:S04]  /*06e0*/  LDS R13, [R10+0x100] ;  /* 0x000100000a0d7984 */ /* 0x000e280000000800 */
[----:B------:R-:W1:Y:S01]  /*06f0*/  LDS R21, [R10+0x140] ;  /* 0x000140000a157984 */ /* 0x000e620000000800 */
[----:B--2---:R-:W-:-:S03]  /*0700*/  FFMA R23, R29, R14, R23 ;  /* 0x0000000e1d177223 */ /* 0x004fc60000000017 */
[----:B------:R-:W2:Y:S01]  /*0710*/  LDS R12, [R10+0x180] ;  /* 0x000180000a0c7984 */ /* 0x000ea20000000800 */
[----:B---3--:R-:W-:-:S03]  /*0720*/  FFMA R15, R28, R15, R23 ;  /* 0x0000000f1c0f7223 */ /* 0x008fc60000000017 */
[----:B------:R-:W3:Y:S04]  /*0730*/  LDS R28, [R10+0x1c0] ;  /* 0x0001c0000a1c7984 */ /* 0x000ee80000000800 */
[----:B------:R-:W-:Y:S01]  /*0740*/  LDS R23, [R10+0x340] ;  /* 0x000340000a177984 */ /* 0x000fe20000000800 */
[----:B0-----:R-:W-:-:S04]  /*0750*/  FFMA R4, R4, R13, R15 ;  /* 0x0000000d04047223 */ /* 0x001fc8000000000f */
[----:B-1----:R-:W-:Y:S02]  /*0760*/  FFMA R21, R21, R5, R4 ;  /* 0x0000000515157223 */ /* 0x002fe40000000004 */
[----:B------:R-:W-:Y:S02]  /*0770*/  LDS R5, [R10+0x200] ;  /* 0x000200000a057984 */ /* 0x000fe40000000800 */
[----:B--2---:R-:W-:Y:S02]  /*0780*/  FFMA R21, R12, R6, R21 ;  /* 0x000000060c157223 */ /* 0x004fe40000000015 */
[----:B------:R-:W0:Y:S02]  /*0790*/  LDS.128 R12, [R17+0x20] ;  /* 0x00002000110c7984 */ /* 0x000e240000000c00 */
[----:B---3--:R-:W-:Y:S02]  /*07a0*/  FFMA R7, R28, R7, R21 ;  /* 0x000000071c077223 */ /* 0x008fe40000000015 */
[----:B------:R-:W1:Y:S04]  /*07b0*/  LDS R21, [R10+0x240] ;  /* 0x000240000a157984 */ /* 0x000e680000000800 */
[----:B------:R-:W2:Y:S04]  /*07c0*/  LDS R6, [R10+0x280] ;  /* 0x000280000a067984 */ /* 0x000ea80000000800 */
[----:B------:R-:W3:Y:S04]  /*07d0*/  LDS R4, [R10+0x2c0] ;  /* 0x0002c0000a047984 */ /* 0x000ee80000000800 */
[----:B------:R-:W-:Y:S01]  /*07e0*/  LDS R28, [R10+0x3c0] ;  /* 0x0003c0000a1c7984 */ /* 0x000fe20000000800 */
[----:B0-----:R-:W-:-:S04]  /*07f0*/  FFMA R12, R12, R5, R7 ;  /* 0x000000050c0c7223 */ /* 0x001fc80000000007 */
[----:B-1----:R-:W-:Y:S02]  /*0800*/  FFMA R13, R21, R13, R12 ;  /* 0x0000000d150d7223 */ /* 0x002fe4000000000c */
[----:B------:R-:W-:Y:S02]  /*0810*/  LDS R21, [R10+0x380] ;  /* 0x000380000a157984 */ /* 0x000fe40000000800 */
[----:B--2---:R-:W-:Y:S02]  /*0820*/  FFMA R5, R6, R14, R13 ;  /* 0x0000000e06057223 */ /* 0x004fe4000000000d */
[----:B------:R-:W-:Y:S02]  /*0830*/  LDS R13, [R10+0x300] ;  /* 0x000300000a0d7984 */ /* 0x000fe40000000800 */
[----:B---3--:R-:W-:Y:S02]  /*0840*/  FFMA R15, R4, R15, R5 ;  /* 0x0000000f040f7223 */ /* 0x008fe40000000005 */
[----:B------:R-:W0:Y:S01]  /*0850*/  LDS.128 R4, [R17+0x30] ;  /* 0x0000300011047984 */ /* 0x000e220000000c00 */
[----:B------:R-:W-:Y:S06]  /*0860*/  BAR.SYNC.DEFER_BLOCKING 0x0 ;  /* 0x0000000000007b1d */ /* 0x000fec0000010000 */
[----:B------:R-:W2:Y:S04]  /*0870*/  LDG.E R24, desc[UR8][R24.64+0x40] ;  /* 0x0000400818187981 */ /* 0x000ea8000c1e1900 */
[----:B------:R-:W3:Y:S01]  /*0880*/  LDG.E R27, desc[UR8][R26.64] ;  /* 0x000000081a1b7981 */ /* 0x000ee2000c1e1900 */
[----:B0-----:R-:W-:-:S04]  /*0890*/  FFMA R4, R4, R13, R15 ;  /* 0x0000000d04047223 */ /* 0x001fc8000000000f */
[----:B------:R-:W-:-:S04]  /*08a0*/  FFMA R4, R23, R5, R4 ;  /* 0x0000000517047223 */ /* 0x000fc80000000004 */
[----:B------:R-:W-:-:S04]  /*08b0*/  FFMA R5, R21, R6, R4 ;  /* 0x0000000615057223 */ /* 0x000fc80000000004 */
[----:B------:R-:W-:Y:S01]  /*08c0*/  FFMA R5, R28, R7, R5 ;  /* 0x000000071c057223 */ /* 0x000fe20000000005 */
[----:B------:R-:W-:-:S04]  /*08d0*/  IADD3 R19, PT, PT, R19, 0x20, RZ ;  /* 0x0000002013137810 */ /* 0x000fc80007ffe0ff */
[----:B------:R-:W-:Y:S02]  /*08e0*/  ISETP.GE.AND P0, PT, R19, R18, PT ;  /* 0x000000121300720c */ /* 0x000fe40003f06270 */
[----:B------:R-:W-:Y:S02]  /*08f0*/  IADD3 R8, PT, PT, R8, 0x20, RZ ;  /* 0x0000002008087810 */ /* 0x000fe40007ffe0ff */
[C---:B------:R-:W-:Y:S02]  /*0900*/  LEA R22, R9.reuse, R22, 0x5 ;  /* 0x0000001609167211 */ /* 0x040fe400078e28ff */
[----:B------:R-:W-:Y:S01]  /*0910*/  LEA R20, R9, R20, 0x5 ;  /* 0x0000001409147211 */ /* 0x000fe200078e28ff */
        /* <DEDUP_REMOVED lines=9> */
[----:B------:R-:W-:Y:S04]  /*09b0*/  LDS R24, [R10+0x140] ;  /* 0x000140000a187984 */ /* 0x000fe80000000800 */
[----:B------:R-:W-:Y:S01]  /*09c0*/  LDS R28, [R10+0x1c0] ;  /* 0x0001c0000a1c7984 */ /* 0x000fe20000000800 */
[----:B0-----:R-:W-:-:S03]  /*09d0*/  FFMA R12, R12, R29, R5 ;  /* 0x0000001d0c0c7223 */ /* 0x001fc60000000005 */
[----:B------:R-:W0:Y:S01]  /*09e0*/  LDS.128 R4, [R17+0x10] ;  /* 0x0000100011047984 */ /* 0x000e220000000c00 */
[----:B-1----:R-:W-:-:S03]  /*09f0*/  FFMA R12, R23, R13, R12 ;  /* 0x0000000d170c7223 */ /* 0x002fc6000000000c */
[----:B------:R-:W-:Y:S01]  /*0a00*/  LDS R23, [R10+0x200] ;  /* 0x000200000a177984 */ /* 0x000fe20000000800 */
[----:B--2---:R-:W-:-:S03]  /*0a10*/  FFMA R13, R21, R14, R12 ;  /* 0x0000000e150d7223 */ /* 0x004fc6000000000c */
[----:B------:R-:W1:Y:S01]  /*0a20*/  LDS R21, [R10+0x180] ;  /* 0x000180000a157984 */ /* 0x000e620000000800 */
[----:B---3--:R-:W-:-:S03]  /*0a30*/  FFMA R13, R26, R15, R13 ;  /* 0x0000000f1a0d7223 */ /* 0x008fc6000000000d */
[----:B------:R-:W-:Y:S01]  /*0a40*/  LDS R26, [R10+0x240] ;  /* 0x000240000a1a7984 */ /* 0x000fe20000000800 */
[----:B0-----:R-:W-:-:S03]  /*0a50*/  FFMA R25, R4, R25, R13 ;  /* 0x0000001904197223 */ /* 0x001fc6000000000d */
[----:B------:R-:W0:Y:S01]  /*0a60*/  LDS.128 R12, [R17+0x20] ;  /* 0x00002000110c7984 */ /* 0x000e220000000c00 */
[----:B------:R-:W-:-:S04]  /*0a70*/  FFMA R24, R24, R5, R25 ;  /* 0x0000000518187223 */ /* 0x000fc80000000019 */
[----:B-1----:R-:W-:Y:S02]  /*0a80*/  FFMA R5, R21, R6, R24 ;  /* 0x0000000615057223 */ /* 0x002fe40000000018 */
[----:B------:R-:W1:Y:S02]  /*0a90*/  LDS R21, [R10+0x280] ;  /* 0x000280000a157984 */ /* 0x000e640000000800 */
[----:B------:R-:W-:Y:S02]  /*0aa0*/  FFMA R5, R28, R7, R5 ;  /* 0x000000071c057223 */ /* 0x000fe40000000005 */
[----:B------:R-:W2:Y:S02]  /*0ab0*/  LDS R24, [R10+0x2c0] ;  /* 0x0002c0000a187984 */ /* 0x000ea40000000800 */
[----:B0-----:R-:W-:Y:S02]  /*0ac0*/  FFMA R25, R12, R23, R5 ;  /* 0x000000170c197223 */ /* 0x001fe40000000005 */
[----:B------:R-:W-:Y:S04]  /*0ad0*/  LDS R23, [R10+0x300] ;  /* 0x000300000a177984 */ /* 0x000fe80000000800 */
[----:B------:R-:W0:Y:S01]  /*0ae0*/  LDS.128 R4, [R17+0x30] ;  /* 0x0000300011047984 */ /* 0x000e220000000c00 */
[----:B------:R-:W-:-:S03]  /*0af0*/  FFMA R26, R26, R13, R25 ;  /* 0x0000000d1a1a7223 */ /* 0x000fc60000000019 */
[----:B------:R-:W3:Y:S04]  /*0b00*/  LDS R25, [R10+0x340] ;  /* 0x000340000a197984 */ /* 0x000ee80000000800 */
[----:B------:R-:W4:Y:S04]  /*0b10*/  LDS R13, [R10+0x380] ;  /* 0x000380000a0d7984 */ /* 0x000f280000000800 */
[----:B------:R-:W5:Y:S01]  /*0b20*/  LDS R12, [R10+0x3c0] ;  /* 0x0003c0000a0c7984 */ /* 0x000f620000000800 */
[----:B-1----:R-:W-:-:S04]  /*0b30*/  FFMA R21, R21, R14, R26 ;  /* 0x0000000e15157223 */ /* 0x002fc8000000001a */
[----:B--2---:R-:W-:-:S04]  /*0b40*/  FFMA R15, R24, R15, R21 ;  /* 0x0000000f180f7223 */ /* 0x004fc80000000015 */
[----:B0-----:R-:W-:-:S04]  /*0b50*/  FFMA R4, R4, R23, R15 ;  /* 0x0000001704047223 */ /* 0x001fc8000000000f */
[----:B---3--:R-:W-:-:S04]  /*0b60*/  FFMA R4, R25, R5, R4 ;  /* 0x0000000519047223 */ /* 0x008fc80000000004 */
[----:B----4-:R-:W-:-:S04]  /*0b70*/  FFMA R13, R13, R6, R4 ;  /* 0x000000060d0d7223 */ /* 0x010fc80000000004 */
[----:B-----5:R-:W-:Y:S01]  /*0b80*/  FFMA R7, R12, R7, R13 ;  /* 0x000000070c077223 */ /* 0x020fe2000000000d */
[----:B------:R-:W-:Y:S06]  /*0b90*/  BAR.SYNC.DEFER_BLOCKING 0x0 ;  /* 0x0000000000007b1d */ /* 0x000fec0000010000 */
[----:B------:R-:W-:Y:S05]  /*0ba0*/  @!P0 BRA `(.L_x_2) ;  /* 0xfffffff800848947 */ /* 0x000fea000383ffff */
.L_x_0:
[----:B------:R-:W0:Y:S01]  /*0bb0*/  LDC.64 R4, c[0x0][0x398] ;  /* 0x0000e600ff047b82 */ /* 0x000e220000000a00 */
[----:B------:R-:W-:-:S05]  /*0bc0*/  IADD3 R0, PT, PT, R0, UR4, RZ ;  /* 0x0000000400007c10 */ /* 0x000fca000fffe0ff */
[----:B------:R-:W-:-:S04]  /*0bd0*/  IMAD R3, R3, R9, R0 ;  /* 0x0000000903037224 */ /* 0x000fc800078e0200 */
[----:B------:R-:W-:-:S04]  /*0be0*/  IMAD R3, R16, UR10, R3 ;  /* 0x0000000a10037c24 */ /* 0x000fc8000f8e0203 */
[----:B0-----:R-:W-:-:S05]  /*0bf0*/  IMAD.WIDE R2, R3, 0x4, R4 ;  /* 0x0000000403027825 */ /* 0x001fca00078e0204 */
[----:B------:R-:W-:Y:S01]  /*0c00*/  STG.E desc[UR8][R2.64], R7 ;  /* 0x0000000702007986 */ /* 0x000fe2000c101908 */
[----:B------:R-:W-:Y:S05]  /*0c10*/  EXIT ;  /* 0x000000000000794d */ /* 0x000fea0003800000 */
.L_x_3:
[----:B------:R-:W-:-:S00]  /*0c20*/  BRA `(.L_x_3) ;  /* 0xfffffffc00fc7947 */ /* 0x000fc0000383ffff */
[----:B------:R-:W-:-:S00]  /*0c30*/  NOP ;  /* 0x0000000000007918 */ /* 0x000fc00000000000 */
        /* <DEDUP_REMOVED lines=12> */
.L_x_9:


//--------------------- .text._Z6matmulPfS_S_iii  --------------------------
	.section	.text._Z6matmulPfS_S_iii,"ax",@progbits
	.align	128
        .global         _Z6matmulPfS_S_iii
        .type           _Z6matmulPfS_S_iii,@function
        .size           _Z6matmulPfS_S_iii,(.L_x_10 - _Z6matmulPfS_S_iii)
        .other          _Z6matmulPfS_S_iii,@"STO_CUDA_ENTRY STV_DEFAULT"
_Z6matmulPfS_S_iii:
.text._Z6matmulPfS_S_iii:
[----:B------:R-:W-:Y:S08]  /*0000*/  LDC R1, c[0x0][0x37c] ;  /* 0x0000df00ff017b82 */ /* 0x000ff00000000800 */
[----:B------:R-:W0:Y:S01]  /*0010*/  LDC R0, c[0x0][0x39c] ;  /* 0x0000e700ff007b82 */ /* 0x000e220000000800 */
[----:B------:R-:W1:Y:S01]  /*0020*/  S2R R2, SR_TID.Y ;  /* 0x0000000000027919 */ /* 0x000e620000002200 */
[----:B------:R-:W2:Y:S01]  /*0030*/  LDCU.64 UR4, c[0x0][0x358] ;  /* 0x00006b00ff0477ac */ /* 0x000ea20008000a00 */
[----:B------:R-:W-:Y:S01]  /*0040*/  HFMA2 R29, -RZ, RZ, 0, 0 ;  /* 0x00000000ff1d7431 */ /* 0x000fe200000001ff */
[----:B------:R-:W3:Y:S04]  /*0050*/  S2R R3, SR_TID.X ;  /* 0x0000000000037919 */ /* 0x000ee80000002100 */
[----:B------:R-:W1:Y:S08]  /*0060*/  LDC R17, c[0x0][0x364] ;  /* 0x0000d900ff117b82 */ /* 0x000e700000000800 */
[----:B------:R-:W1:Y:S08]  /*0070*/  S2UR UR6, SR_CTAID.Y ;  /* 0x00000000000679c3 */ /* 0x000e700000002600 */
[----:B------:R-:W3:Y:S01]  /*0080*/  S2UR UR7, SR_CTAID.X ;  /* 0x00000000000779c3 */ /* 0x000ee20000002500 */
[----:B0-----:R-:W-:-:S07]  /*0090*/  ISETP.GE.AND P0, PT, R0, 0x1, PT ;  /* 0x000000010000780c */ /* 0x001fce0003f06270 */
[----:B------:R-:W3:Y:S01]  /*00a0*/  LDC R16, c[0x0][0x360] ;  /* 0x0000d800ff107b82 */ /* 0x000ee20000000800 */
[----:B-1----:R-:W-:Y:S02]  /*00b0*/  IMAD R17, R17, UR6, R2 ;  /* 0x0000000611117c24 */ /* 0x002fe4000f8e0202 */
[----:B---3--:R-:W-:-:S03]  /*00c0*/  IMAD R16, R16, UR7, R3 ;  /* 0x0000000710107c24 */ /* 0x008fc6000f8e0203 */
[----:B--2---:R-:W-:Y:S05]  /*00d0*/  @!P0 BRA `(.L_x_4) ;  /* 0x0000000400f08947 */ /* 0x004fea0003800000 */
[C---:B------:R-:W-:Y:S01]  /*00e0*/  ISETP.GE.U32.AND P1, PT, R0.reuse, 0x8, PT ;  /* 0x000000080000780c */ /* 0x040fe20003f26070 */
[----:B------:R-:W-:Y:S01]  /*00f0*/  IMAD R19, R17, R0, RZ ;  /* 0x0000000011137224 */ /* 0x000fe200078e02ff */
[----:B------:R-:W-:Y:S02]  /*0100*/  LOP3.LUT R24, R0, 0x7, RZ, 0xc0, !PT ;  /* 0x0000000700187812 */ /* 0x000fe400078ec0ff */
[----:B------:R-:W-:Y:S02]  /*0110*/  MOV R20, RZ ;  /* 0x000000ff00147202 */ /* 0x000fe40000000f00 */
[----:B------:R-:W-:Y:S02]  /*0120*/  ISETP.NE.AND P0, PT, R24, RZ, PT ;  /* 0x000000ff1800720c */ /* 0x000fe40003f05270 */
[----:B------:R-:W-:-:S05]  /*0130*/  MOV R29, RZ ;  /* 0x000000ff001d7202 */ /* 0x000fca0000000f00 */
[----:B------:R-:W-:Y:S06]  /*0140*/  @!P1 BRA `(.L_x_5) ;  /* 0x0000000000c89947 */ /* 0x000fec0003800000 */
[----:B------:R-:W0:Y:S01]  /*0150*/  LDC.64 R2, c[0x0][0x380] ;  /* 0x0000e000ff027b82 */ /* 0x000e220000000a00 */
[----:B------:R-:W-:Y:S02]  /*0160*/  LOP3.LUT R20, R0, 0x7ffffff8, RZ, 0xc0, !PT ;  /* 0x7ffffff800147812 */ /* 0x000fe400078ec0ff */
[----:B------:R-:W-:Y:S02]  /*0170*/  MOV R29, RZ ;  /* 0x000000ff001d7202 */ /* 0x000fe40000000f00 */
[----:B------:R-:W-:Y:S02]  /*0180*/  MOV R21, R16 ;  /* 0x0000001000157202 */ /* 0x000fe40000000f00 */
[----:B------:R-:W-:Y:S01]  /*0190*/  IADD3 R18, PT, PT, -R20, RZ, RZ ;  /* 0x000000ff14127210 */ /* 0x000fe20007ffe1ff */
[----:B0-----:R-:W-:-:S03]  /*01a0*/  IMAD.WIDE.U32 R2, R19, 0x4, R2 ;  /* 0x0000000413027825 */ /* 0x001fc600078e0002 */
[----:B------:R-:W-:-:S04]  /*01b0*/  IADD3 R5, P1, PT, R2, 0x10, RZ ;  /* 0x0000001002057810 */ /* 0x000fc80007f3e0ff */
[----:B------:R-:W-:-:S09]  /*01c0*/  IADD3.X R4, PT, PT, RZ, R3, RZ, P1, !PT ;  /* 0x00000003ff047210 */ /* 0x000fd20000ffe4ff */
.L_x_6:
[----:B------:R-:W0:Y:S01]  /*01d0*/  LDC.64 R14, c[0x0][0x388] ;  /* 0x0000e200ff0e7b82 */ /* 0x000e220000000a00 */
[----:B------:R-:W-:Y:S02]  /*01e0*/  MOV R2, R5 ;  /* 0x0000000500027202 */ /* 0x000fe40000000f00 */
[----:B------:R-:W-:-:S05]  /*01f0*/  MOV R3, R4 ;  /* 0x0000000400037202 */ /* 0x000fca0000000f00 */
[----:B------:R-:W2:Y:S01]  /*0200*/  LDG.E R12, desc[UR4][R2.64+-0x10] ;  /* 0xfffff004020c7981 */ /* 0x000ea2000c1e1900 */
[----:B------:R-:W1:Y:S03]  /*0210*/  LDC R23, c[0x0][0x3a0] ;  /* 0x0000e800ff177b82 */ /* 0x000e660000000800 */
[----:B------:R-:W3:Y:S04]  /*0220*/  LDG.E R22, desc[UR4][R2.64+-0xc] ;  /* 0xfffff40402167981 */ /* 0x000ee8000c1e1900 */
[----:B------:R-:W4:Y:S04]  /*0230*/  LDG.E R27, desc[UR4][R2.64+-0x8] ;  /* 0xfffff804021b7981 */ /* 0x000f28000c1e1900 */
[----:B------:R-:W5:Y:S01]  /*0240*/  LDG.E R26, desc[UR4][R2.64+-0x4] ;  /* 0xfffffc04021a7981 */ /* 0x000f62000c1e1900 */
[----:B0-----:R-:W-:-:S05]  /*0250*/  IMAD.WIDE R14, R21, 0x4, R14 ;  /* 0x00000004150e7825 */ /* 0x001fca00078e020e */
[----:B------:R1:W2:Y:S02]  /*0260*/  LDG.E R13, desc[UR4][R14.64] ;  /* 0x000000040e0d7981 */ /* 0x0002a4000c1e1900 */
[----:B-1----:R-:W-:-:S05]  /*0270*/  IMAD.WIDE R14, R23, 0x4, R14 ;  /* 0x00000004170e7825 */ /* 0x002fca00078e020e */
[----:B------:R0:W3:Y:S01]  /*0280*/  LDG.E R25, desc[UR4][R14.64] ;  /* 0x000000040e197981 */ /* 0x0000e2000c1e1900 */
[----:B------:R-:W-:-:S04]  /*0290*/  IMAD.WIDE R10, R23, 0x4, R14 ;  /* 0x00000004170a7825 */ /* 0x000fc800078e020e */
[C---:B------:R-:W-:Y:S02]  /*02a0*/  IMAD.WIDE R8, R23.reuse, 0x4, R10 ;  /* 0x0000000417087825 */ /* 0x040fe400078e020a */
[----:B------:R-:W4:Y:S02]  /*02b0*/  LDG.E R10, desc[UR4][R10.64] ;  /* 0x000000040a0a7981 */ /* 0x000f24000c1e1900 */
[C---:B------:R-:W-:Y:S02]  /*02c0*/  IMAD.WIDE R4, R23.reuse, 0x4, R8 ;  /* 0x0000000417047825 */ /* 0x040fe400078e0208 */
[----:B------:R-:W5:Y:S02]  /*02d0*/  LDG.E R9, desc[UR4][R8.64] ;  /* 0x0000000408097981 */ /* 0x000f64000c1e1900 */
[C---:B------:R-:W-:Y:S02]  /*02e0*/  IMAD.WIDE R6, R23.reuse, 0x4, R4 ;  /* 0x0000000417067825 */ /* 0x040fe400078e0204 */
[----:B------:R-:W5:Y:S04]  /*02f0*/  LDG.E R11, desc[UR4][R2.64+0x4] ;  /* 0x00000404020b7981 */ /* 0x000f68000c1e1900 */
[----:B------:R-:W5:Y:S04]  /*0300*/  LDG.E R4, desc[UR4][R4.64] ;  /* 0x0000000404047981 */ /* 0x000f68000c1e1900 */
[----:B------:R-:W5:Y:S04]  /*0310*/  LDG.E R8, desc[UR4][R2.64+0xc] ;  /* 0x00000c0402087981 */ /* 0x000f68000c1e1900 */
[----:B------:R-:W5:Y:S01]  /*0320*/  LDG.E R5, desc[UR4][R2.64] ;  /* 0x0000000402057981 */ /* 0x000f62000c1e1900 */
[----:B--2---:R-:W-:Y:S01]  /*0330*/  FFMA R29, R12, R13, R29 ;  /* 0x0000000d0c1d7223 */ /* 0x004fe2000000001d */
[----:B------:R-:W-:-:S02]  /*0340*/  IMAD.WIDE R12, R23, 0x4, R6 ;  /* 0x00000004170c7825 */ /* 0x000fc400078e0206 */
[----:B------:R-:W2:Y:S02]  /*0350*/  LDG.E R6, desc[UR4][R6.64] ;  /* 0x0000000406067981 */ /* 0x000ea4000c1e1900 */
[----:B0-----:R-:W-:Y:S02]  /*0360*/  IMAD.WIDE R14, R23, 0x4, R12 ;  /* 0x00000004170e7825 */ /* 0x001fe400078e020c */
[----:B------:R-:W2:Y:S04]  /*0370*/  LDG.E R28, desc[UR4][R12.64] ;  /* 0x000000040c1c7981 */ /* 0x000ea8000c1e1900 */
[----:B------:R-:W2:Y:S04]  /*0380*/  LDG.E R7, desc[UR4][R2.64+0x8] ;  /* 0x0000080402077981 */ /* 0x000ea8000c1e1900 */
[----:B------:R-:W2:Y:S01]  /*0390*/  LDG.E R15, desc[UR4][R14.64] ;  /* 0x000000040e0f7981 */ /* 0x000ea2000c1e1900 */
[----:B---3--:R-:W-:Y:S01]  /*03a0*/  FFMA R22, R22, R25, R29 ;  /* 0x0000001916167223 */ /* 0x008fe2000000001d */
[----:B------:R-:W-:-:S03]  /*03b0*/  IADD3 R18, PT, PT, R18, 0x8, RZ ;  /* 0x0000000812127810 */ /* 0x000fc60007ffe0ff */
[----:B----4-:R-:W-:Y:S01]  /*03c0*/  FFMA R27, R27, R10, R22 ;  /* 0x0000000a1b1b7223 */ /* 0x010fe20000000016 */
[----:B------:R-:W-:-:S03]  /*03d0*/  ISETP.NE.AND P1, PT, R18, RZ, PT ;  /* 0x000000ff1200720c */ /* 0x000fc60003f25270 */
[----:B-----5:R-:W-:Y:S01]  /*03e0*/  FFMA R26, R26, R9, R27 ;  /* 0x000000091a1a7223 */ /* 0x020fe2000000001b */
[----:B------:R-:W-:-:S03]  /*03f0*/  LEA R21, R23, R21, 0x3 ;  /* 0x0000001517157211 */ /* 0x000fc600078e18ff */
[----:B------:R-:W-:Y:S01]  /*0400*/  FFMA R4, R5, R4, R26 ;  /* 0x0000000405047223 */ /* 0x000fe2000000001a */
[----:B------:R-:W-:-:S03]  /*0410*/  IADD3 R5, P2, PT, R2, 0x20, RZ ;  /* 0x0000002002057810 */ /* 0x000fc60007f5e0ff */
[----:B--2---:R-:W-:-:S04]  /*0420*/  FFMA R4, R11, R6, R4 ;  /* 0x000000060b047223 */ /* 0x004fc80000000004 */
[----:B------:R-:W-:Y:S01]  /*0430*/  FFMA R7, R7, R28, R4 ;  /* 0x0000001c07077223 */ /* 0x000fe20000000004 */
[----:B------:R-:W-:-:S03]  /*0440*/  IADD3.X R4, PT, PT, RZ, R3, RZ, P2, !PT ;  /* 0x00000003ff047210 */ /* 0x000fc600017fe4ff */
[----:B------:R-:W-:Y:S01]  /*0450*/  FFMA R29, R8, R15, R7 ;  /* 0x0000000f081d7223 */ /* 0x000fe20000000007 */
[----:B------:R-:W-:Y:S06]  /*0460*/  @P1 BRA `(.L_x_6) ;  /* 0xfffffffc00581947 */ /* 0x000fec000383ffff */
.L_x_5:
[----:B------:R-:W-:Y:S05]  /*0470*/  @!P0 BRA `(.L_x_4) ;  /* 0x0000000400088947 */ /* 0x000fea0003800000 */
[----:B------:R-:W-:Y:S02]  /*0480*/  ISETP.GE.U32.AND P1, PT, R24, 0x4, PT ;  /* 0x000000041800780c */ /* 0x000fe40003f26070 */
[----:B------:R-:W-:-:S04]  /*0490*/  LOP3.LUT R14, R0, 0x3, RZ, 0xc0, !PT ;  /* 0x00000003000e7812 */ /* 0x000fc800078ec0ff */
[----:B------:R-:W-:-:S07]  /*04a0*/  ISETP.NE.AND P0, PT, R14, RZ, PT ;  /* 0x000000ff0e00720c */ /* 0x000fce0003f05270 */
[----:B------:R-:W-:Y:S06]  /*04b0*/  @!P1 BRA `(.L_x_7) ;  /* 0x0000000000709947 */ /* 0x000fec0003800000 */
[----:B------:R-:W0:Y:S01]  /*04c0*/  LDC R11, c[0x0][0x3a0] ;  /* 0x0000e800ff0b7b82 */ /* 0x000e220000000800 */
[----:B------:R-:W1:Y:S01]  /*04d0*/  LDCU.64 UR6, c[0x0][0x380] ;  /* 0x00007000ff0677ac */ /* 0x000e620008000a00 */
[CC--:B------:R-:W-:Y:S02]  /*04e0*/  IADD3 R3, PT, PT, R19.reuse, R20.reuse, RZ ;  /* 0x0000001413037210 */ /* 0x0c0fe40007ffe0ff */
[----:B------:R-:W-:-:S04]  /*04f0*/  IADD3 R8, P1, PT, R19, R20, RZ ;  /* 0x0000001413087210 */ /* 0x000fc80007f3e0ff */
[----:B------:R-:W2:Y:S08]  /*0500*/  LDC.64 R4, c[0x0][0x388] ;  /* 0x0000e200ff047b82 */ /* 0x000eb00000000a00 */
[----:B------:R-:W3:Y:S01]  /*0510*/  LDC.64 R12, c[0x0][0x380] ;  /* 0x0000e000ff0c7b82 */ /* 0x000ee20000000a00 */
[----:B0-----:R-:W-:-:S04]  /*0520*/  IMAD R7, R20, R11, R16 ;  /* 0x0000000b14077224 */ /* 0x001fc800078e0210 */
[----:B--2---:R-:W-:-:S04]  /*0530*/  IMAD.WIDE R4, R7, 0x4, R4 ;  /* 0x0000000407047825 */ /* 0x004fc800078e0204 */
[----:B------:R-:W-:Y:S02]  /*0540*/  IMAD.WIDE R6, R11, 0x4, R4 ;  /* 0x000000040b067825 */ /* 0x000fe400078e0204 */
[----:B------:R-:W2:Y:S02]  /*0550*/  LDG.E R4, desc[UR4][R4.64] ;  /* 0x0000000404047981 */ /* 0x000ea4000c1e1900 */
[----:B---3--:R-:W-:Y:S01]  /*0560*/  IMAD.WIDE.U32 R12, R3, 0x4, R12 ;  /* 0x00000004030c7825 */ /* 0x008fe200078e000c */
[----:B------:R-:W-:Y:S02]  /*0570*/  IADD3.X R3, PT, PT, RZ, RZ, RZ, P1, !PT ;  /* 0x000000ffff037210 */ /* 0x000fe40000ffe4ff */
[----:B-1----:R-:W-:-:S03]  /*0580*/  LEA R2, P1, R8, UR6, 0x2 ;  /* 0x0000000608027c11 */ /* 0x002fc6000f8210ff */
[----:B------:R-:W2:Y:S01]  /*0590*/  LDG.E R12, desc[UR4][R12.64] ;  /* 0x000000040c0c7981 */ /* 0x000ea2000c1e1900 */
[----:B------:R-:W-:Y:S01]  /*05a0*/  LEA.HI.X R3, R8, UR7, R3, 0x2, P1 ;  /* 0x0000000708037c11 */ /* 0x000fe200088f1403 */
[C---:B------:R-:W-:Y:S02]  /*05b0*/  IMAD.WIDE R8, R11.reuse, 0x4, R6 ;  /* 0x000000040b087825 */ /* 0x040fe400078e0206 */
[----:B------:R-:W3:Y:S04]  /*05c0*/  LDG.E R6, desc[UR4][R6.64] ;  /* 0x0000000406067981 */ /* 0x000ee8000c1e1900 */
[----:B------:R-:W3:Y:S01]  /*05d0*/  LDG.E R18, desc[UR4][R2.64+0x4] ;  /* 0x0000040402127981 */ /* 0x000ee2000c1e1900 */
[----:B------:R-:W-:-:S03]  /*05e0*/  IMAD.WIDE R10, R11, 0x4, R8 ;  /* 0x000000040b0a7825 */ /* 0x000fc600078e0208 */
[----:B------:R-:W4:Y:S04]  /*05f0*/  LDG.E R21, desc[UR4][R8.64] ;  /* 0x0000000408157981 */ /* 0x000f28000c1e1900 */
[----:B------:R-:W4:Y:S04]  /*0600*/  LDG.E R15, desc[UR4][R2.64+0x8] ;  /* 0x00000804020f7981 */ /* 0x000f28000c1e1900 */
[----:B------:R-:W5:Y:S04]  /*0610*/  LDG.E R22, desc[UR4][R2.64+0xc] ;  /* 0x00000c0402167981 */ /* 0x000f68000c1e1900 */
[----:B------:R-:W5:Y:S01]  /*0620*/  LDG.E R10, desc[UR4][R10.64] ;  /* 0x000000040a0a7981 */ /* 0x000f62000c1e1900 */
[----:B------:R-:W-:Y:S01]  /*0630*/  IADD3 R20, PT, PT, R20, 0x4, RZ ;  /* 0x0000000414147810 */ /* 0x000fe20007ffe0ff */
[----:B--2---:R-:W-:-:S04]  /*0640*/  FFMA R29, R12, R4, R29 ;  /* 0x000000040c1d7223 */ /* 0x004fc8000000001d */
[----:B---3--:R-:W-:-:S04]  /*0650*/  FFMA R18, R18, R6, R29 ;  /* 0x0000000612127223 */ /* 0x008fc8000000001d */
[----:B----4-:R-:W-:-:S04]  /*0660*/  FFMA R15, R15, R21, R18 ;  /* 0x000000150f0f7223 */ /* 0x010fc80000000012 */
[----:B-----5:R-:W-:-:S07]  /*0670*/  FFMA R29, R22, R10, R15 ;  /* 0x0000000a161d7223 */ /* 0x020fce000000000f */
.L_x_7:
[----:B------:R-:W-:Y:S05]  /*0680*/  @!P0 BRA `(.L_x_4) ;  /* 0x0000000000848947 */ /* 0x000fea0003800000 */
[----:B------:R-:W-:Y:S01]  /*0690*/  ISETP.NE.AND P1, PT, R14, 0x1, PT ;  /* 0x000000010e00780c */ /* 0x000fe20003f25270 */
[----:B------:R-:W0:Y:S01]  /*06a0*/  LDC.64 R8, c[0x0][0x388] ;  /* 0x0000e200ff087b82 */ /* 0x000e220000000a00 */
[----:B------:R-:W-:-:S04]  /*06b0*/  LOP3.LUT R0, R0, 0x1, RZ, 0xc0, !PT ;  /* 0x0000000100007812 */ /* 0x000fc800078ec0ff */
[----:B------:R-:W-:-:S03]  /*06c0*/  ISETP.NE.U32.AND P0, PT, R0, 0x1, PT ;  /* 0x000000010000780c */ /* 0x000fc60003f05070 */
[----:B------:R-:W1:Y:S04]  /*06d0*/  LDC.64 R10, c[0x0][0x380] ;  /* 0x0000e000ff0a7b82 */ /* 0x000e680000000a00 */
[CC--:B------:R-:W-:Y:S02]  /*06e0*/  @P1 IADD3 R21, PT, PT, R19.reuse, R20.reuse, RZ ;  /* 0x0000001413151210 */ /* 0x0c0fe40007ffe0ff */
[----:B------:R-:W-:Y:S02]  /*06f0*/  @P1 IADD3 R0, P2, PT, R19, R20, RZ ;  /* 0x0000001413001210 */ /* 0x000fe40007f5e0ff */
[----:B------:R-:W2:Y:S02]  /*0700*/  @P1 LDC R15, c[0x0][0x3a0] ;  /* 0x0000e800ff0f1b82 */ /* 0x000ea40000000800 */
[----:B------:R-:W-:-:S06]  /*0710*/  @P1 IADD3.X R12, PT, PT, RZ, RZ, RZ, P2, !PT ;  /* 0x000000ffff0c1210 */ /* 0x000fcc00017fe4ff */
[----:B------:R-:W3:Y:S08]  /*0720*/  @P1 LDC.64 R6, c[0x0][0x380] ;  /* 0x0000e000ff061b82 */ /* 0x000ef00000000a00 */
[----:B------:R-:W4:Y:S01]  /*0730*/  @!P0 LDC R13, c[0x0][0x3a0] ;  /* 0x0000e800ff0d8b82 */ /* 0x000f220000000800 */
[----:B-1----:R-:W-:-:S06]  /*0740*/  @P1 IMAD.WIDE.U32 R10, R21, 0x4, R10 ;  /* 0x00000004150a1825 */ /* 0x002fcc00078e000a */
[----:B------:R-:W5:Y:S01]  /*0750*/  @P1 LDG.E R10, desc[UR4][R10.64] ;  /* 0x000000040a0a1981 */ /* 0x000f62000c1e1900 */
[----:B------:R-:W1:Y:S01]  /*0760*/  LDC.64 R2, c[0x0][0x380] ;  /* 0x0000e000ff027b82 */ /* 0x000e620000000a00 */
[C---:B--2---:R-:W-:Y:S01]  /*0770*/  @P1 IMAD R23, R20.reuse, R15, R16 ;  /* 0x0000000f14171224 */ /* 0x044fe200078e0210 */
[----:B------:R-:W-:-:S03]  /*0780*/  @P1 IADD3 R20, PT, PT, R20, 0x2, RZ ;  /* 0x0000000214141810 */ /* 0x000fc60007ffe0ff */
[----:B0-----:R-:W-:-:S03]  /*0790*/  @P1 IMAD.WIDE R8, R23, 0x4, R8 ;  /* 0x0000000417081825 */ /* 0x001fc600078e0208 */
[----:B------:R-:W0:Y:S01]  /*07a0*/  LDC.64 R4, c[0x0][0x388] ;  /* 0x0000e200ff047b82 */ /* 0x000e220000000a00 */
[C---:B---3--:R-:W-:Y:S02]  /*07b0*/  @P1 LEA R6, P2, R0.reuse, R6, 0x2 ;  /* 0x0000000600061211 */ /* 0x048fe400078410ff */
[----:B------:R-:W-:Y:S01]  /*07c0*/  @!P0 IADD3 R19, PT, PT, R19, R20, RZ ;  /* 0x0000001413138210 */ /* 0x000fe20007ffe0ff */
[----:B------:R-:W-:Y:S01]  /*07d0*/  @P1 IMAD.WIDE R14, R15, 0x4, R8 ;  /* 0x000000040f0e1825 */ /* 0x000fe200078e0208 */
[----:B------:R-:W-:Y:S02]  /*07e0*/  @P1 LEA.HI.X R7, R0, R7, R12, 0x2, P2 ;  /* 0x0000000700071211 */ /* 0x000fe400010f140c */
[----:B------:R-:W5:Y:S01]  /*07f0*/  @P1 LDG.E R0, desc[UR4][R8.64] ;  /* 0x0000000408001981 */ /* 0x000f62000c1e1900 */
[----:B----4-:R-:W-:-:S03]  /*0800*/  @!P0 IMAD R13, R20, R13, R16 ;  /* 0x0000000d140d8224 */ /* 0x010fc600078e0210 */
[----:B------:R-:W2:Y:S04]  /*0810*/  @P1 LDG.E R7, desc[UR4][R6.64+0x4] ;  /* 0x0000040406071981 */ /* 0x000ea8000c1e1900 */
[----:B------:R-:W2:Y:S01]  /*0820*/  @P1 LDG.E R14, desc[UR4][R14.64] ;  /* 0x000000040e0e1981 */ /* 0x000ea2000c1e1900 */
[----:B-1----:R-:W-:-:S06]  /*0830*/  @!P0 IMAD.WIDE.U32 R2, R19, 0x4, R2 ;  /* 0x0000000413028825 */ /* 0x002fcc00078e0002 */
[----:B------:R-:W3:Y:S01]  /*0840*/  @!P0 LDG.E R2, desc[UR4][R2.64] ;  /* 0x0000000402028981 */ /* 0x000ee2000c1e1900 */
[----:B0-----:R-:W-:-:S06]  /*0850*/  @!P0 IMAD.WIDE R4, R13, 0x4, R4 ;  /* 0x000000040d048825 */ /* 0x001fcc00078e0204 */
[----:B------:R-:W3:Y:S01]  /*0860*/  @!P0 LDG.E R4, desc[UR4][R4.64] ;  /* 0x0000000404048981 */ /* 0x000ee2000c1e1900 */
[----:B-----5:R-:W-:-:S04]  /*0870*/  @P1 FFMA R0, R10, R0, R29 ;  /* 0x000000000a001223 */ /* 0x020fc8000000001d */
[----:B--2---:R-:W-:-:S04]  /*0880*/  @P1 FFMA R29, R7, R14, R0 ;  /* 0x0000000e071d1223 */ /* 0x004fc80000000000 */
[----:B---3--:R-:W-:-:S07]  /*0890*/  @!P0 FFMA R29, R2, R4, R29 ;  /* 0x00000004021d8223 */ /* 0x008fce000000001d */
.L_x_4:
[----:B------:R-:W0:Y:S01]  /*08a0*/  LDC.64 R2, c[0x0][0x390] ;  /* 0x0000e400ff027b82 */ /* 0x000e220000000a00 */
[----:B------:R-:W1:Y:S02]  /*08b0*/  LDCU UR6, c[0x0][0x3a0] ;  /* 0x00007400ff0677ac */ /* 0x000e640008000800 */
[----:B-1----:R-:W-:-:S04]  /*08c0*/  IMAD R17, R17, UR6, R16 ;  /* 0x0000000611117c24 */ /* 0x002fc8000f8e0210 */
[----:B0-----:R-:W-:-:S05]  /*08d0*/  IMAD.WIDE R2, R17, 0x4, R2 ;  /* 0x0000000411027825 */ /* 0x001fca00078e0202 */
[----:B------:R-:W-:Y:S01]  /*08e0*/  STG.E desc[UR4][R2.64], R29 ;  /* 0x0000001d02007986 */ /* 0x000fe2000c101904 */
[----:B------:R-:W-:Y:S05]  /*08f0*/  EXIT ;  /* 0x000000000000794d */ /* 0x000fea0003800000 */
.L_x_8:
        /* <DEDUP_REMOVED lines=16> */
.L_x_10:


//--------------------- .nv.shared._Z4MuldPfS_iiS_ --------------------------
	.section	.nv.shared._Z4MuldPfS_iiS_,"aw",@nobits
	.sectionflags	@""
	.align	4
.nv.shared._Z4MuldPfS_iiS_:
	.zero		3072


//--------------------- .nv.shared.reserved.0     --------------------------
	.section	.nv.shared.reserved.0,"aw",@nobits
	.weak		__nv_reservedSMEM_offset_0_alias
	.size		__nv_reservedSMEM_offset_0_alias, 0, 64
	.other		__nv_reservedSMEM_offset_0_alias,@"STO_CUDA_RESERVED_SHARED STV_DEFAULT"
__nv_reservedSMEM_offset_0_alias:
	.zero		0
	.zero		64


//--------------------- .nv.constant0._Z4MuldPfS_iiS_ --------------------------
	.section	.nv.constant0._Z4MuldPfS_iiS_,"a",@progbits
	.sectionflags	@""
	.align	4
.nv.constant0._Z4MuldPfS_iiS_:
	.zero		928


//--------------------- .nv.constant0._Z6matmulPfS_S_iii --------------------------
	.section	.nv.constant0._Z6matmulPfS_S_iii,"a",@progbits
	.sectionflags	@""
	.align	4
.nv.constant0._Z6matmulPfS_S_iii:
	.zero		932


//--------------------- SYMBOLS --------------------------

	.type		.nv.reservedSmem.offset0,@object
	.size		.nv.reservedSmem.offset0,0x4
	.type		.nv.reservedSmem.cap,@object
	.size		.nv.reservedSmem.cap,0x4
